def matmul_kernel(
    a_ptr,
    b_ptr,
    c_ptr,
    M,
    N,
    K,
    stride_am,
    stride_ak,
    stride_bk,
    stride_bn,
    stride_cm,
    stride_cn,
    BLOCK_M: tl.constexpr,
    BLOCK_N: tl.constexpr,
    BLOCK_K: tl.constexpr,
    GROUP_M: tl.constexpr,
):
    pid = tl.program_id(axis=0)
    num_pid_m = tl.cdiv(M, BLOCK_M)
    num_pid_n = tl.cdiv(N, BLOCK_N)
    num_pid_in_group = GROUP_M * num_pid_n
    group_id = pid // num_pid_in_group
    first_pid_m = group_id * GROUP_M
    group_size_m = min(num_pid_m - first_pid_m, GROUP_M)
    pid_m = first_pid_m + ((pid % num_pid_in_group) % group_size_m)
    pid_n = (pid % num_pid_in_group) // group_size_m

    offs_am = (pid_m * BLOCK_M + tl.arange(0, BLOCK_M)) % M
    offs_bn = (pid_n * BLOCK_N + tl.arange(0, BLOCK_N)) % N
    offs_k = tl.arange(0, BLOCK_K)
    a_ptrs = a_ptr + offs_am[:, None] * stride_am + offs_k[None, :] * stride_ak
    b_ptrs = b_ptr + offs_k[:, None] * stride_bk + offs_bn[None, :] * stride_bn

    acc = tl.zeros((BLOCK_M, BLOCK_N), dtype=tl.float32)
    for kk in range(0, tl.cdiv(K, BLOCK_K)):
        a = tl.load(a_ptrs, mask=offs_k[None, :] < K - kk * BLOCK_K, other=0.0)
        b = tl.load(b_ptrs, mask=offs_k[:, None] < K - kk * BLOCK_K, other=0.0)
        acc = tl.dot(a, b, acc)
        a_ptrs += BLOCK_K * stride_ak
        b_ptrs += BLOCK_K * stride_bk

    c = acc.to(c_ptr.dtype.element_ty)
    offs_cm = pid_m * BLOCK_M + tl.arange(0, BLOCK_M)
    offs_cn = pid_n * BLOCK_N + tl.arange(0, BLOCK_N)
    c_ptrs = c_ptr + offs_cm[:, None] * stride_cm + offs_cn[None, :] * stride_cn
    mask = (offs_cm[:, None] < M) & (offs_cn[None, :] < N)
    tl.store(c_ptrs, c, mask=mask)

# config = {"BLOCK_K": 128, "BLOCK_M": 32, "BLOCK_N": 16, "GROUP_M": 8, "arch": "sm_100", "dtype": "fp8e4m3", "num_ctas": 1, "num_stages": 2, "num_warps": 8}
# arch = sm_100


// ===== COMPILED SASS (sm_100a) =====

	.target	sm_100a

	.elftype	@"ET_EXEC"


//--------------------- .note.nv.tkinfo           --------------------------
	.section	.note.nv.tkinfo,"",@"SHT_NOTE"
	.sectionflags	@"SHF_NOTE_NV_TKINFO"
	.tkinfo
        /*0018*/ 	.word	0x00000081
        /*0030*/ 	.string	""
        /*0030*/ 	.string	"ptxas-blackwell"
        /*0030*/ 	.string	"Cuda compilation tools, release 12.9, V12.9.86"
        /*0030*/ 	.string	"Build cuda_12.9.r12.9/compiler.36037853_0"
        /*0030*/ 	.string	"-v  -suppress-debug-info  -lineinfo  -arch sm_100a "



//--------------------- .note.nv.cuver            --------------------------
	.section	.note.nv.cuver,"",@"SHT_NOTE"
	.sectionflags	@"SHF_NOTE_NV_CUVER"
        /*0018*/ 	.short	0x0001
        /*001a*/ 	.short	0x0064
        /*001c*/ 	.short	0x0001
        /*001e*/ 	.short	0x0000
        /*0020*/ 	.short	0x0001
        /*0022*/ 	.short	0x0000


//--------------------- .nv.info                  --------------------------
	.section	.nv.info,"",@"SHT_CUDA_INFO"
	.align	4


	//----- nvinfo : EIATTR_REGCOUNT
	.align		4
        /*0000*/ 	.byte	0x04, 0x2f
        /*0002*/ 	.short	(.L_1 - .L_0)
	.align		4
.L_0:
        /*0004*/ 	.word	index@(matmul_kernel)
        /*0008*/ 	.word	0x00000080


	//----- nvinfo : EIATTR_FRAME_SIZE
	.align		4
.L_1:
        /*000c*/ 	.byte	0x04, 0x11
        /*000e*/ 	.short	(.L_3 - .L_2)
	.align		4
.L_2:
        /*0010*/ 	.word	index@(matmul_kernel)
        /*0014*/ 	.word	0x00000000


	//----- nvinfo : EIATTR_MIN_STACK_SIZE
	.align		4
.L_3:
        /*0018*/ 	.byte	0x04, 0x12
        /*001a*/ 	.short	(.L_5 - .L_4)
	.align		4
.L_4:
        /*001c*/ 	.word	index@(matmul_kernel)
        /*0020*/ 	.word	0x00000000
.L_5:


//--------------------- .nv.info.matmul_kernel    --------------------------
	.section	.nv.info.matmul_kernel,"",@"SHT_CUDA_INFO"
	.sectionflags	@""
	.align	4


	//----- nvinfo : EIATTR_CUDA_API_VERSION
	.align		4
        /*0000*/ 	.byte	0x04, 0x37
        /*0002*/ 	.short	(.L_7 - .L_6)
.L_6:
        /*0004*/ 	.word	0x00000081


	//----- nvinfo : EIATTR_KPARAM_INFO
	.align		4
.L_7:
        /*0008*/ 	.byte	0x04, 0x17
        /*000a*/ 	.short	(.L_9 - .L_8)
.L_8:
        /*000c*/ 	.word	0x00000000
        /*0010*/ 	.short	0x000d
        /*0012*/ 	.short	0x0048
        /*0014*/ 	.byte	0x00, 0xf4, 0x21, 0x00


	//----- nvinfo : EIATTR_KPARAM_INFO
	.align		4
.L_9:
        /*0018*/ 	.byte	0x04, 0x17
        /*001a*/ 	.short	(.L_11 - .L_10)
.L_10:
        /*001c*/ 	.word	0x00000000
        /*0020*/ 	.short	0x000c
        /*0022*/ 	.short	0x0040
        /*0024*/ 	.byte	0x00, 0xf4, 0x21, 0x00


	//----- nvinfo : EIATTR_KPARAM_INFO
	.align		4
.L_11:
        /*0028*/ 	.byte	0x04, 0x17
        /*002a*/ 	.short	(.L_13 - .L_12)
.L_12:
        /*002c*/ 	.word	0x00000000
        /*0030*/ 	.short	0x000b
        /*0032*/ 	.short	0x0038
        /*0034*/ 	.byte	0x00, 0xf0, 0x11, 0x00


	//----- nvinfo : EIATTR_KPARAM_INFO
	.align		4
.L_13:
        /*0038*/ 	.byte	0x04, 0x17
        /*003a*/ 	.short	(.L_15 - .L_14)
.L_14:
        /*003c*/ 	.word	0x00000000
        /*0040*/ 	.short	0x000a
        /*0042*/ 	.short	0x0034
        /*0044*/ 	.byte	0x00, 0xf0, 0x11, 0x00


	//----- nvinfo : EIATTR_KPARAM_INFO
	.align		4
.L_15:
        /*0048*/ 	.byte	0x04, 0x17
        /*004a*/ 	.short	(.L_17 - .L_16)
.L_16:
        /*004c*/ 	.word	0x00000000
        /*0050*/ 	.short	0x0009
        /*0052*/ 	.short	0x0030
        /*0054*/ 	.byte	0x00, 0xf0, 0x11, 0x00


	//----- nvinfo : EIATTR_KPARAM_INFO
	.align		4
.L_17:
        /*0058*/ 	.byte	0x04, 0x17
        /*005a*/ 	.short	(.L_19 - .L_18)
.L_18:
        /*005c*/ 	.word	0x00000000
        /*0060*/ 	.short	0x0008
        /*0062*/ 	.short	0x002c
        /*0064*/ 	.byte	0x00, 0xf0, 0x11, 0x00


	//----- nvinfo : EIATTR_KPARAM_INFO
	.align		4
.L_19:
        /*0068*/ 	.byte	0x04, 0x17
        /*006a*/ 	.short	(.L_21 - .L_20)
.L_20:
        /*006c*/ 	.word	0x00000000
        /*0070*/ 	.short	0x0007
        /*0072*/ 	.short	0x0028
        /*0074*/ 	.byte	0x00, 0xf0, 0x11, 0x00


	//----- nvinfo : EIATTR_KPARAM_INFO
	.align		4
.L_21:
        /*0078*/ 	.byte	0x04, 0x17
        /*007a*/ 	.short	(.L_23 - .L_22)
.L_22:
        /*007c*/ 	.word	0x00000000
        /*0080*/ 	.short	0x0006
        /*0082*/ 	.short	0x0024
        /*0084*/ 	.byte	0x00, 0xf0, 0x11, 0x00


	//----- nvinfo : EIATTR_KPARAM_INFO
	.align		4
.L_23:
        /*0088*/ 	.byte	0x04, 0x17
        /*008a*/ 	.short	(.L_25 - .L_24)
.L_24:
        /*008c*/ 	.word	0x00000000
        /*0090*/ 	.short	0x0005
        /*0092*/ 	.short	0x0020
        /*0094*/ 	.byte	0x00, 0xf0, 0x11, 0x00


	//----- nvinfo : EIATTR_KPARAM_INFO
	.align		4
.L_25:
        /*0098*/ 	.byte	0x04, 0x17
        /*009a*/ 	.short	(.L_27 - .L_26)
.L_26:
        /*009c*/ 	.word	0x00000000
        /*00a0*/ 	.short	0x0004
        /*00a2*/ 	.short	0x001c
        /*00a4*/ 	.byte	0x00, 0xf0, 0x11, 0x00


	//----- nvinfo : EIATTR_KPARAM_INFO
	.align		4
.L_27:
        /*00a8*/ 	.byte	0x04, 0x17
        /*00aa*/ 	.short	(.L_29 - .L_28)
.L_28:
        /*00ac*/ 	.word	0x00000000
        /*00b0*/ 	.short	0x0003
        /*00b2*/ 	.short	0x0018
        /*00b4*/ 	.byte	0x00, 0xf0, 0x11, 0x00


	//----- nvinfo : EIATTR_KPARAM_INFO
	.align		4
.L_29:
        /*00b8*/ 	.byte	0x04, 0x17
        /*00ba*/ 	.short	(.L_31 - .L_30)
.L_30:
        /*00bc*/ 	.word	0x00000000
        /*00c0*/ 	.short	0x0002
        /*00c2*/ 	.short	0x0010
        /*00c4*/ 	.byte	0x00, 0xf4, 0x21, 0x00


	//----- nvinfo : EIATTR_KPARAM_INFO
	.align		4
.L_31:
        /*00c8*/ 	.byte	0x04, 0x17
        /*00ca*/ 	.short	(.L_33 - .L_32)
.L_32:
        /*00cc*/ 	.word	0x00000000
        /*00d0*/ 	.short	0x0001
        /*00d2*/ 	.short	0x0008
        /*00d4*/ 	.byte	0x00, 0xf4, 0x21, 0x00


	//----- nvinfo : EIATTR_KPARAM_INFO
	.align		4
.L_33:
        /*00d8*/ 	.byte	0x04, 0x17
        /*00da*/ 	.short	(.L_35 - .L_34)
.L_34:
        /*00dc*/ 	.word	0x00000000
        /*00e0*/ 	.short	0x0000
        /*00e2*/ 	.short	0x0000
        /*00e4*/ 	.byte	0x00, 0xf4, 0x21, 0x00


	//----- nvinfo : EIATTR_SPARSE_MMA_MASK
	.align		4
.L_35:
        /*00e8*/ 	.byte	0x03, 0x50
        /*00ea*/ 	.short	0x0000


	//----- nvinfo : EIATTR_MAXREG_COUNT
	.align		4
        /*00ec*/ 	.byte	0x03, 0x1b
        /*00ee*/ 	.short	0x00ff


	//----- nvinfo : EIATTR_NUM_BARRIERS
	.align		4
        /*00f0*/ 	.byte	0x02, 0x4c
        /*00f2*/ 	.byte	0x01
	.zero		1


	//----- nvinfo : EIATTR_VRC_CTA_INIT_COUNT
	.align		4
        /*00f4*/ 	.byte	0x02, 0x4a
	.zero		1
	.zero		1


	//----- nvinfo : EIATTR_EXIT_INSTR_OFFSETS
	.align		4
        /*00f8*/ 	.byte	0x04, 0x1c
        /*00fa*/ 	.short	(.L_37 - .L_36)


	//   ....[0]....
.L_36:
        /*00fc*/ 	.word	0x00002c00


	//   ....[1]....
        /*0100*/ 	.word	0x00002c50


	//----- nvinfo : EIATTR_REQNTID
	.align		4
.L_37:
        /*0104*/ 	.byte	0x04, 0x10
        /*0106*/ 	.short	(.L_39 - .L_38)
.L_38:
        /*0108*/ 	.word	0x00000100
        /*010c*/ 	.word	0x00000001
        /*0110*/ 	.word	0x00000001


	//----- nvinfo : EIATTR_CBANK_PARAM_SIZE
	.align		4
.L_39:
        /*0114*/ 	.byte	0x03, 0x19
        /*0116*/ 	.short	0x0050


	//----- nvinfo : EIATTR_PARAM_CBANK
	.align		4
        /*0118*/ 	.byte	0x04, 0x0a
        /*011a*/ 	.short	(.L_41 - .L_40)
	.align		4
.L_40:
        /*011c*/ 	.word	index@(.nv.constant0.matmul_kernel)
        /*0120*/ 	.short	0x0380
        /*0122*/ 	.short	0x0050


	//----- nvinfo : EIATTR_SW_WAR
	.align		4
.L_41:
        /*0124*/ 	.byte	0x04, 0x36
        /*0126*/ 	.short	(.L_43 - .L_42)
.L_42:
        /*0128*/ 	.word	0x00000008
.L_43:


//--------------------- .nv.compat                --------------------------
	.section	.nv.compat,"",@"SHT_CUDA_COMPAT_INFO"
	.align	4
        /*0000*/ 	.byte	0x02, 0x02, 0x02, 0x00, 0x02, 0x05, 0x05, 0x00, 0x02, 0x03, 0x00, 0x00, 0x02, 0x06, 0x01, 0x00


//--------------------- .nv.callgraph             --------------------------
	.section	.nv.callgraph,"",@"SHT_CUDA_CALLGRAPH"
	.align	4
	.sectionentsize	8
	.align		4
        /*0000*/ 	.word	0x00000000
	.align		4
        /*0004*/ 	.word	0xffffffff
	.align		4
        /*0008*/ 	.word	0x00000000
	.align		4
        /*000c*/ 	.word	0xfffffffe
	.align		4
        /*0010*/ 	.word	0x00000000
	.align		4
        /*0014*/ 	.word	0xfffffffd
	.align		4
        /*0018*/ 	.word	0x00000000
	.align		4
        /*001c*/ 	.word	0xfffffffc


//--------------------- .text.matmul_kernel       --------------------------
	.section	.text.matmul_kernel,"ax",@progbits
	.align	128
        .global         matmul_kernel
        .type           matmul_kernel,@function
        .size           matmul_kernel,(.L_x_3 - matmul_kernel)
        .other          matmul_kernel,@"STO_CUDA_ENTRY STV_DEFAULT"
matmul_kernel:
.text.matmul_kernel:
[----:B------:R-:W0:Y:S08]  /*0000*/  LDC R1, c[0x0][0x37c] ;  /* 0x0000df00ff017b82 */ /* 0x000e300000000800 */
[----:B------:R-:W1:Y:S01]  /*0010*/  LDC.64 R8, c[0x0][0x398] ;  /* 0x0000e600ff087b82 */ /* 0x000e620000000a00 */
[----:B------:R-:W2:Y:S01]  /*0020*/  S2R R5, SR_CTAID.X ;  /* 0x0000000000057919 */ /* 0x000ea20000002500 */
[----:B------:R-:W-:Y:S01]  /*0030*/  UMOV UR4, 0x400 ;  /* 0x0000040000047882 */ /* 0x000fe20000000000 */
[----:B------:R-:W3:Y:S01]  /*0040*/  LDCU.64 UR6, c[0x0][0x358] ;  /* 0x00006b00ff0677ac */ /* 0x000ee20008000a00 */
[----:B------:R-:W4:Y:S04]  /*0050*/  S2R R104, SR_TID.X ;  /* 0x0000000000687919 */ /* 0x000f280000002100 */
[----:B------:R-:W5:Y:S08]  /*0060*/  LDC R55, c[0x0][0x3a0] ;  /* 0x0000e800ff377b82 */ /* 0x000f700000000800 */
[----:B------:R-:W0:Y:S01]  /*0070*/  S2UR UR5, SR_CgaCtaId ;  /* 0x00000000000579c3 */ /* 0x000e220000008800 */
[----:B-1----:R-:W-:-:S05]  /*0080*/  VIADD R0, R9, 0xf ;  /* 0x0000000f09007836 */ /* 0x002fca0000000000 */
[----:B------:R-:W-:Y:S01]  /*0090*/  SHF.R.S32.HI R3, RZ, 0x1f, R0 ;  /* 0x0000001fff037819 */ /* 0x000fe20000011400 */
[----:B-----5:R-:W-:-:S03]  /*00a0*/  VIADD R55, R55, 0x7f ;  /* 0x0000007f37377836 */ /* 0x020fc60000000000 */
[----:B------:R-:W-:Y:S02]  /*00b0*/  LEA.HI R3, R3, R0, RZ, 0x4 ;  /* 0x0000000003037211 */ /* 0x000fe400078f20ff */
[----:B--2---:R-:W-:Y:S02]  /*00c0*/  IABS R10, R5 ;  /* 0x00000005000a7213 */ /* 0x004fe40000000000 */
[----:B------:R-:W-:Y:S01]  /*00d0*/  SHF.R.S32.HI R3, RZ, 0x4, R3 ;  /* 0x00000004ff037819 */ /* 0x000fe20000011403 */
[C---:B----4-:R-:W-:Y:S01]  /*00e0*/  IMAD.SHL.U32 R125, R104.reuse, 0x10, RZ ;  /* 0x00000010687d7824 */ /* 0x050fe200078e00ff */
[----:B------:R-:W-:Y:S01]  /*00f0*/  LOP3.LUT R91, R104, 0x1f, RZ, 0xc0, !PT ;  /* 0x0000001f685b7812 */ /* 0x000fe200078ec0ff */
[----:B0-----:R-:W-:Y:S01]  /*0100*/  ULEA UR4, UR5, UR4, 0x18 ;  /* 0x0000000405047291 */ /* 0x001fe2000f8ec0ff */
[----:B------:R-:W-:Y:S01]  /*0110*/  SHF.R.U32.HI R47, RZ, 0x5, R104 ;  /* 0x00000005ff2f7819 */ /* 0x000fe20000011668 */
[----:B------:R-:W-:-:S03]  /*0120*/  IMAD.SHL.U32 R4, R3, 0x8, RZ ;  /* 0x0000000803047824 */ /* 0x000fc600078e00ff */
[----:B------:R-:W-:Y:S02]  /*0130*/  SGXT.U32 R47, R47, 0x3 ;  /* 0x000000032f2f781a */ /* 0x000fe40000000000 */
[-C--:B------:R-:W-:Y:S02]  /*0140*/  IABS R7, R4.reuse ;  /* 0x0000000400077213 */ /* 0x080fe40000000000 */
[----:B------:R-:W-:Y:S02]  /*0150*/  IABS R12, R4 ;  /* 0x00000004000c7213 */ /* 0x000fe40000000000 */
[----:B------:R-:W0:Y:S08]  /*0160*/  I2F.RP R0, R7 ;  /* 0x0000000700007306 */ /* 0x000e300000209400 */
[----:B0-----:R-:W0:Y:S02]  /*0170*/  MUFU.RCP R0, R0 ;  /* 0x0000000000007308 */ /* 0x001e240000001000 */
[----:B0-----:R-:W-:-:S02]  /*0180*/  VIADD R2, R0, 0xffffffe ;  /* 0x0ffffffe00027836 */ /* 0x001fc40000000000 */
[----:B------:R-:W-:-:S04]  /*0190*/  IMAD.MOV R0, RZ, RZ, -R12 ;  /* 0x000000ffff007224 */ /* 0x000fc800078e0a0c */
[----:B------:R0:W1:Y:S02]  /*01a0*/  F2I.FTZ.U32.TRUNC.NTZ R3, R2 ;  /* 0x0000000200037305 */ /* 0x000064000021f000 */
[----:B0-----:R-:W-:Y:S02]  /*01b0*/  IMAD.MOV.U32 R2, RZ, RZ, RZ ;  /* 0x000000ffff027224 */ /* 0x001fe400078e00ff */
[----:B-1----:R-:W-:-:S04]  /*01c0*/  IMAD.MOV R6, RZ, RZ, -R3 ;  /* 0x000000ffff067224 */ /* 0x002fc800078e0a03 */
[----:B------:R-:W-:Y:S02]  /*01d0*/  IMAD R11, R6, R7, RZ ;  /* 0x00000007060b7224 */ /* 0x000fe400078e02ff */
[----:B------:R-:W-:Y:S02]  /*01e0*/  IMAD.MOV.U32 R6, RZ, RZ, R10 ;  /* 0x000000ffff067224 */ /* 0x000fe400078e000a */
[----:B------:R-:W-:-:S06]  /*01f0*/  IMAD.HI.U32 R3, R3, R11, R2 ;  /* 0x0000000b03037227 */ /* 0x000fcc00078e0002 */
[----:B------:R-:W-:-:S04]  /*0200*/  IMAD.HI.U32 R3, R3, R6, RZ ;  /* 0x0000000603037227 */ /* 0x000fc800078e00ff */
[----:B------:R-:W-:-:S05]  /*0210*/  IMAD R0, R3, R0, R6 ;  /* 0x0000000003007224 */ /* 0x000fca00078e0206 */
[----:B------:R-:W-:-:S13]  /*0220*/  ISETP.GT.U32.AND P1, PT, R7, R0, PT ;  /* 0x000000000700720c */ /* 0x000fda0003f24070 */
[----:B------:R-:W-:Y:S02]  /*0230*/  @!P1 IMAD.IADD R0, R0, 0x1, -R7 ;  /* 0x0000000100009824 */ /* 0x000fe400078e0a07 */
[----:B------:R-:W-:Y:S01]  /*0240*/  @!P1 VIADD R3, R3, 0x1 ;  /* 0x0000000103039836 */ /* 0x000fe20000000000 */
[----:B------:R-:W-:Y:S02]  /*0250*/  ISETP.NE.AND P1, PT, R4, RZ, PT ;  /* 0x000000ff0400720c */ /* 0x000fe40003f25270 */
[----:B------:R-:W-:Y:S02]  /*0260*/  ISETP.GE.U32.AND P0, PT, R0, R7, PT ;  /* 0x000000070000720c */ /* 0x000fe40003f06070 */
[----:B------:R-:W-:-:S04]  /*0270*/  LOP3.LUT R0, R5, R4, RZ, 0x3c, !PT ;  /* 0x0000000405007212 */ /* 0x000fc800078e3cff */
[----:B------:R-:W-:Y:S01]  /*0280*/  ISETP.GE.AND P2, PT, R0, RZ, PT ;  /* 0x000000ff0000720c */ /* 0x000fe20003f46270 */
[----:B------:R-:W-:-:S06]  /*0290*/  VIADD R0, R8, 0x1f ;  /* 0x0000001f08007836 */ /* 0x000fcc0000000000 */
[----:B------:R-:W-:-:S04]  /*02a0*/  @P0 VIADD R3, R3, 0x1 ;  /* 0x0000000103030836 */ /* 0x000fc80000000000 */
[----:B------:R-:W-:Y:S01]  /*02b0*/  IMAD.MOV.U32 R2, RZ, RZ, R3 ;  /* 0x000000ffff027224 */ /* 0x000fe200078e0003 */
[----:B------:R-:W-:-:S03]  /*02c0*/  SHF.R.S32.HI R3, RZ, 0x1f, R0 ;  /* 0x0000001fff037819 */ /* 0x000fc60000011400 */
[----:B------:R-:W-:Y:S01]  /*02d0*/  @!P2 IMAD.MOV R2, RZ, RZ, -R2 ;  /* 0x000000ffff02a224 */ /* 0x000fe200078e0a02 */
[----:B------:R-:W-:Y:S02]  /*02e0*/  @!P1 LOP3.LUT R2, RZ, R4, RZ, 0x33, !PT ;  /* 0x00000004ff029212 */ /* 0x000fe400078e33ff */
[----:B------:R-:W-:-:S03]  /*02f0*/  LEA.HI R3, R3, R0, RZ, 0x5 ;  /* 0x0000000003037211 */ /* 0x000fc600078f28ff */
[----:B------:R-:W-:Y:S02]  /*0300*/  IMAD.SHL.U32 R6, R2, 0x8, RZ ;  /* 0x0000000802067824 */ /* 0x000fe400078e00ff */
[----:B------:R-:W-:-:S03]  /*0310*/  IMAD.MOV R2, RZ, RZ, -R2 ;  /* 0x000000ffff027224 */ /* 0x000fc600078e0a02 */
[----:B------:R-:W-:Y:S01]  /*0320*/  LEA.HI.SX32 R3, R3, -R6, 0x1b ;  /* 0x8000000603037211 */ /* 0x000fe200078fdaff */
[----:B------:R-:W-:-:S03]  /*0330*/  IMAD R4, R4, R2, R5 ;  /* 0x0000000204047224 */ /* 0x000fc600078e0205 */
[----:B------:R-:W-:Y:S02]  /*0340*/  VIMNMX R13, PT, PT, R3, 0x8, PT ;  /* 0x00000008030d7848 */ /* 0x000fe40003fe0100 */
[----:B------:R-:W-:Y:S02]  /*0350*/  IABS R11, R4 ;  /* 0x00000004000b7213 */ /* 0x000fe40000000000 */
[----:B------:R-:W-:-:S04]  /*0360*/  IABS R7, R13 ;  /* 0x0000000d00077213 */ /* 0x000fc80000000000 */
[----:B------:R-:W0:Y:S08]  /*0370*/  I2F.RP R0, R7 ;  /* 0x0000000700007306 */ /* 0x000e300000209400 */
[----:B0-----:R-:W0:Y:S02]  /*0380*/  MUFU.RCP R0, R0 ;  /* 0x0000000000007308 */ /* 0x001e240000001000 */
[----:B0-----:R-:W-:-:S06]  /*0390*/  VIADD R3, R0, 0xffffffe ;  /* 0x0ffffffe00037836 */ /* 0x001fcc0000000000 */
[----:B------:R-:W0:Y:S02]  /*03a0*/  F2I.FTZ.U32.TRUNC.NTZ R3, R3 ;  /* 0x0000000300037305 */ /* 0x000e24000021f000 */
[----:B0-----:R-:W-:-:S04]  /*03b0*/  IMAD.MOV R10, RZ, RZ, -R3 ;  /* 0x000000ffff0a7224 */ /* 0x001fc800078e0a03 */
[----:B------:R-:W-:Y:S01]  /*03c0*/  IMAD.MOV.U32 R2, RZ, RZ, R10 ;  /* 0x000000ffff027224 */ /* 0x000fe200078e000a */
[----:B------:R-:W-:-:S03]  /*03d0*/  IABS R10, R13 ;  /* 0x0000000d000a7213 */ /* 0x000fc60000000000 */
[----:B------:R-:W-:Y:S02]  /*03e0*/  IMAD R5, R2, R7, RZ ;  /* 0x0000000702057224 */ /* 0x000fe400078e02ff */
[----:B------:R-:W-:Y:S02]  /*03f0*/  IMAD.MOV.U32 R2, RZ, RZ, RZ ;  /* 0x000000ffff027224 */ /* 0x000fe400078e00ff */
[----:B------:R-:W-:Y:S02]  /*0400*/  IMAD.MOV R0, RZ, RZ, -R10 ;  /* 0x000000ffff007224 */ /* 0x000fe400078e0a0a */
        /* <DEDUP_REMOVED lines=9> */
[----:B------:R-:W-:-:S07]  /*04a0*/  ISETP.GE.AND P2, PT, R0, RZ, PT ;  /* 0x000000ff0000720c */ /* 0x000fce0003f46270 */
[----:B------:R-:W-:Y:S01]  /*04b0*/  @P0 VIADD R2, R2, 0x1 ;  /* 0x0000000102020836 */ /* 0x000fe20000000000 */
[----:B------:R-:W-:-:S05]  /*04c0*/  ISETP.GT.AND P0, PT, R55, 0x7f, PT ;  /* 0x0000007f3700780c */ /* 0x000fca0003f04270 */
[----:B------:R-:W-:Y:S01]  /*04d0*/  @!P2 IMAD.MOV R2, RZ, RZ, -R2 ;  /* 0x000000ffff02a224 */ /* 0x000fe200078e0a02 */
[----:B------:R-:W-:-:S05]  /*04e0*/  @!P1 LOP3.LUT R2, RZ, R13, RZ, 0x33, !PT ;  /* 0x0000000dff029212 */ /* 0x000fca00078e33ff */
[----:B------:R-:W-:Y:S02]  /*04f0*/  IMAD.MOV R0, RZ, RZ, -R2 ;  /* 0x000000ffff007224 */ /* 0x000fe400078e0a02 */
[----:B------:R-:W-:Y:S01]  /*0500*/  @!P0 IMAD.SHL.U32 R101, R104, 0x20, RZ ;  /* 0x0000002068658824 */ /* 0x000fe200078e00ff */
[----:B------:R-:W-:Y:S01]  /*0510*/  @!P0 CS2R R32, SRZ ;  /* 0x0000000000208805 */ /* 0x000fe2000001ff00 */
[----:B------:R-:W-:Y:S01]  /*0520*/  IMAD R0, R13, R0, R4 ;  /* 0x000000000d007224 */ /* 0x000fe200078e0204 */
[----:B------:R-:W-:Y:S01]  /*0530*/  @!P0 CS2R R34, SRZ ;  /* 0x0000000000228805 */ /* 0x000fe2000001ff00 */
[----:B------:R-:W-:Y:S02]  /*0540*/  IMAD.SHL.U32 R100, R2, 0x10, RZ ;  /* 0x0000001002647824 */ /* 0x000fe400078e00ff */
[----:B------:R-:W-:-:S04]  /*0550*/  IMAD.IADD R0, R6, 0x1, R0 ;  /* 0x0000000106007824 */ /* 0x000fc800078e0200 */
[----:B------:R-:W-:Y:S01]  /*0560*/  IMAD R91, R0, 0x20, R91 ;  /* 0x00000020005b7824 */ /* 0x000fe200078e025b */
[----:B---3--:R-:W-:Y:S06]  /*0570*/  @!P0 BRA `(.L_x_0) ;  /* 0x0000002000f88947 */ /* 0x008fec0003800000 */
[----:B------:R-:W-:Y:S01]  /*0580*/  IABS R10, R8 ;  /* 0x00000008000a7213 */ /* 0x000fe20000000000 */
[----:B------:R-:W0:Y:S01]  /*0590*/  LDCU UR9, c[0x0][0x3a4] ;  /* 0x00007480ff0977ac */ /* 0x000e220008000800 */
[----:B------:R-:W-:Y:S01]  /*05a0*/  IABS R14, R9 ;  /* 0x00000009000e7213 */ /* 0x000fe20000000000 */
[----:B------:R-:W-:Y:S01]  /*05b0*/  IMAD.SHL.U32 R101, R104, 0x20, RZ ;  /* 0x0000002068657824 */ /* 0x000fe200078e00ff */
[----:B------:R-:W1:Y:S01]  /*05c0*/  I2F.RP R6, R10 ;  /* 0x0000000a00067306 */ /* 0x000e620000209400 */
[----:B------:R-:W-:Y:S01]  /*05d0*/  IABS R11, R91 ;  /* 0x0000005b000b7213 */ /* 0x000fe20000000000 */
[----:B------:R-:W2:Y:S01]  /*05e0*/  LDCU UR8, c[0x0][0x3b0] ;  /* 0x00007600ff0877ac */ /* 0x000ea20008000800 */
[----:B------:R-:W-:Y:S01]  /*05f0*/  ISETP.GE.AND P1, PT, R91, RZ, PT ;  /* 0x000000ff5b00720c */ /* 0x000fe20003f26270 */
[----:B------:R-:W3:Y:S01]  /*0600*/  LDC R124, c[0x0][0x3a8] ;  /* 0x0000ea00ff7c7b82 */ /* 0x000ee20000000800 */
[----:B------:R-:W-:Y:S01]  /*0610*/  SHF.R.S32.HI R28, RZ, 0x7, R104 ;  /* 0x00000007ff1c7819 */ /* 0x000fe20000011468 */
[----:B------:R-:W4:Y:S01]  /*0620*/  LDCU.128 UR12, c[0x0][0x380] ;  /* 0x00007000ff0c77ac */ /* 0x000f220008000c00 */
[----:B------:R-:W-:Y:S01]  /*0630*/  LOP3.LUT R27, R47, 0x30, RZ, 0xfc, !PT ;  /* 0x000000302f1b7812 */ /* 0x000fe200078efcff */
[----:B------:R-:W5:Y:S01]  /*0640*/  I2F.RP R0, R14 ;  /* 0x0000000e00007306 */ /* 0x000f620000209400 */
[----:B------:R-:W-:-:S02]  /*0650*/  SGXT R28, R28, 0x1 ;  /* 0x000000011c1c781a */ /* 0x000fc40000000200 */
[----:B------:R-:W-:Y:S02]  /*0660*/  CS2R R32, SRZ ;  /* 0x0000000000207805 */ /* 0x000fe4000001ff00 */
[C---:B------:R-:W-:Y:S02]  /*0670*/  LOP3.LUT R44, R47.reuse, 0x28, RZ, 0xfc, !PT ;  /* 0x000000282f2c7812 */ /* 0x040fe400078efcff */
[----:B------:R-:W-:Y:S02]  /*0680*/  CS2R R34, SRZ ;  /* 0x0000000000227805 */ /* 0x000fe4000001ff00 */
[C---:B------:R-:W-:Y:S01]  /*0690*/  LOP3.LUT R53, R28.reuse, 0x88, RZ, 0xc0, !PT ;  /* 0x000000881c357812 */ /* 0x040fe200078ec0ff */
[----:B------:R-:W0:Y:S01]  /*06a0*/  LDCU UR5, c[0x0][0x3a0] ;  /* 0x00007400ff0577ac */ /* 0x000e220008000800 */
[----:B------:R-:W-:Y:S01]  /*06b0*/  LOP3.LUT R29, R28, 0x90, RZ, 0xc0, !PT ;  /* 0x000000901c1d7812 */ /* 0x000fe200078ec0ff */
[----:B-1----:R-:W1:Y:S01]  /*06c0*/  MUFU.RCP R6, R6 ;  /* 0x0000000600067308 */ /* 0x002e620000001000 */
[----:B------:R-:W-:-:S02]  /*06d0*/  LOP3.LUT R45, R47, 0x20, RZ, 0xfc, !PT ;  /* 0x000000202f2d7812 */ /* 0x000fc400078efcff */
[C---:B------:R-:W-:Y:S02]  /*06e0*/  LOP3.LUT R46, R47.reuse, 0x10, RZ, 0xfc, !PT ;  /* 0x000000102f2e7812 */ /* 0x040fe400078efcff */
[----:B------:R-:W-:Y:S02]  /*06f0*/  LOP3.LUT R48, R47, 0x8, RZ, 0xfc, !PT ;  /* 0x000000082f307812 */ /* 0x000fe400078efcff */
[C---:B------:R-:W-:Y:S01]  /*0700*/  LEA.HI R49, R104.reuse, 0x78, RZ, 0x1b ;  /* 0x0000007868317811 */ /* 0x040fe200078fd8ff */
[----:B-----5:R-:W5:Y:S01]  /*0710*/  MUFU.RCP R0, R0 ;  /* 0x0000000000007308 */ /* 0x020f620000001000 */
[C---:B------:R-:W-:Y:S02]  /*0720*/  LEA.HI R50, R104.reuse, 0x58, RZ, 0x1b ;  /* 0x0000005868327811 */ /* 0x040fe400078fd8ff */
[C---:B------:R-:W-:Y:S01]  /*0730*/  LEA.HI R51, R104.reuse, 0x38, RZ, 0x1b ;  /* 0x0000003868337811 */ /* 0x040fe200078fd8ff */
[-C--:B---3--:R-:W-:Y:S01]  /*0740*/  IMAD R27, R27, R124.reuse, RZ ;  /* 0x0000007c1b1b7224 */ /* 0x088fe200078e02ff */
[----:B------:R-:W-:Y:S01]  /*0750*/  LEA.HI R52, R104, 0x18, RZ, 0x1b ;  /* 0x0000001868347811 */ /* 0x000fe200078fd8ff */
[-C--:B------:R-:W-:Y:S01]  /*0760*/  IMAD R44, R44, R124.reuse, RZ ;  /* 0x0000007c2c2c7224 */ /* 0x080fe200078e02ff */
[--C-:B------:R-:W-:Y:S01]  /*0770*/  LOP3.LUT R53, R53, 0x7f, R104.reuse, 0x78, !PT ;  /* 0x0000007f35357812 */ /* 0x100fe200078e7868 */
[-C--:B------:R-:W-:Y:S01]  /*0780*/  IMAD R45, R45, R124.reuse, RZ ;  /* 0x0000007c2d2d7224 */ /* 0x080fe200078e02ff */
[--C-:B------:R-:W-:Y:S01]  /*0790*/  LOP3.LUT R54, R29, 0x7f, R104.reuse, 0x78, !PT ;  /* 0x0000007f1d367812 */ /* 0x100fe200078e7868 */
[----:B-1----:R-:W-:Y:S01]  /*07a0*/  VIADD R4, R6, 0xffffffe ;  /* 0x0ffffffe06047836 */ /* 0x002fe20000000000 */
[----:B------:R-:W-:Y:S01]  /*07b0*/  SHF.R.U32.HI R6, RZ, 0x7, R104 ;  /* 0x00000007ff067819 */ /* 0x000fe20000011668 */
[-C--:B------:R-:W-:Y:S01]  /*07c0*/  IMAD R46, R46, R124.reuse, RZ ;  /* 0x0000007c2e2e7224 */ /* 0x080fe200078e02ff */
[----:B------:R-:W-:Y:S01]  /*07d0*/  LOP3.LUT R103, R53, 0x10, RZ, 0x3c, !PT ;  /* 0x0000001035677812 */ /* 0x000fe200078e3cff */
[----:B------:R1:W3:Y:S01]  /*07e0*/  F2I.FTZ.U32.TRUNC.NTZ R5, R4 ;  /* 0x0000000400057305 */ /* 0x0002e2000021f000 */
[-C--:B------:R-:W-:Y:S01]  /*07f0*/  IMAD R48, R48, R124.reuse, RZ ;  /* 0x0000007c30307224 */ /* 0x080fe200078e02ff */
[----:B------:R-:W-:Y:S01]  /*0800*/  LOP3.LUT R123, R54, 0x20, RZ, 0x3c, !PT ;  /* 0x00000020367b7812 */ /* 0x000fe200078e3cff */
[----:B-----5:R-:W-:Y:S01]  /*0810*/  VIADD R2, R0, 0xffffffe ;  /* 0x0ffffffe00027836 */ /* 0x020fe20000000000 */
[C---:B------:R-:W-:Y:S01]  /*0820*/  LOP3.LUT R122, R54.reuse, 0x40, RZ, 0x3c, !PT ;  /* 0x00000040367a7812 */ /* 0x040fe200078e3cff */
[-C--:B------:R-:W-:Y:S01]  /*0830*/  IMAD R49, R49, R124.reuse, RZ ;  /* 0x0000007c31317224 */ /* 0x080fe200078e02ff */
[----:B------:R-:W-:Y:S01]  /*0840*/  LOP3.LUT R105, R54, 0x60, RZ, 0x3c, !PT ;  /* 0x0000006036697812 */ /* 0x000fe200078e3cff */
[----:B------:R-:W-:Y:S01]  /*0850*/  IMAD R50, R50, R124, RZ ;  /* 0x0000007c32327224 */ /* 0x000fe200078e02ff */
[----:B------:R5:W0:Y:S01]  /*0860*/  F2I.FTZ.U32.TRUNC.NTZ R3, R2 ;  /* 0x0000000200037305 */ /* 0x000a22000021f000 */
[----:B-1----:R-:W-:-:S02]  /*0870*/  IMAD.MOV.U32 R4, RZ, RZ, RZ ;  /* 0x000000ffff047224 */ /* 0x002fc400078e00ff */
[-C--:B------:R-:W-:Y:S02]  /*0880*/  IMAD R51, R51, R124.reuse, RZ ;  /* 0x0000007c33337224 */ /* 0x080fe400078e02ff */
[----:B------:R-:W-:Y:S02]  /*0890*/  IMAD R52, R52, R124, RZ ;  /* 0x0000007c34347224 */ /* 0x000fe400078e02ff */
[----:B---3--:R-:W-:Y:S02]  /*08a0*/  IMAD.MOV R7, RZ, RZ, -R5 ;  /* 0x000000ffff077224 */ /* 0x008fe400078e0a05 */
[----:B-----5:R-:W-:Y:S02]  /*08b0*/  IMAD.MOV.U32 R2, RZ, RZ, RZ ;  /* 0x000000ffff027224 */ /* 0x020fe400078e00ff */
[----:B------:R-:W-:-:S04]  /*08c0*/  IMAD R7, R7, R10, RZ ;  /* 0x0000000a07077224 */ /* 0x000fc800078e02ff */
[----:B------:R-:W-:-:S04]  /*08d0*/  IMAD.HI.U32 R5, R5, R7, R4 ;  /* 0x0000000705057227 */ /* 0x000fc800078e0004 */
[----:B0-----:R-:W-:Y:S02]  /*08e0*/  IMAD.MOV R7, RZ, RZ, -R3 ;  /* 0x000000ffff077224 */ /* 0x001fe400078e0a03 */
[----:B------:R-:W-:Y:S01]  /*08f0*/  IMAD.HI.U32 R0, R5, R11, RZ ;  /* 0x0000000b05007227 */ /* 0x000fe200078e00ff */
[----:B------:R-:W-:-:S03]  /*0900*/  SGXT.U32 R5, R6, 0x1 ;  /* 0x000000010605781a */ /* 0x000fc60000000000 */
[----:B------:R-:W-:Y:S01]  /*0910*/  IMAD.MOV R0, RZ, RZ, -R0 ;  /* 0x000000ffff007224 */ /* 0x000fe200078e0a00 */
[----:B------:R-:W-:Y:S01]  /*0920*/  LOP3.LUT R16, R100, R5, RZ, 0xfc, !PT ;  /* 0x0000000564107212 */ /* 0x000fe200078efcff */
[----:B------:R-:W-:Y:S02]  /*0930*/  IMAD R5, R7, R14, RZ ;  /* 0x0000000e07057224 */ /* 0x000fe400078e02ff */
[----:B------:R-:W-:Y:S01]  /*0940*/  IMAD R11, R10, R0, R11 ;  /* 0x000000000a0b7224 */ /* 0x000fe200078e020b */
[C---:B------:R-:W-:Y:S01]  /*0950*/  LOP3.LUT R18, R16.reuse, 0xe, RZ, 0xfc, !PT ;  /* 0x0000000e10127812 */ /* 0x040fe200078efcff */
[----:B------:R-:W-:Y:S01]  /*0960*/  IMAD.HI.U32 R2, R3, R5, R2 ;  /* 0x0000000503027227 */ /* 0x000fe200078e0002 */
[----:B------:R-:W-:Y:S02]  /*0970*/  LOP3.LUT R20, R16, 0xc, RZ, 0xfc, !PT ;  /* 0x0000000c10147812 */ /* 0x000fe400078efcff */
[----:B------:R-:W-:Y:S02]  /*0980*/  ISETP.GT.U32.AND P0, PT, R10, R11, PT ;  /* 0x0000000b0a00720c */ /* 0x000fe40003f04070 */
[----:B------:R-:W-:-:S02]  /*0990*/  LOP3.LUT R22, R16, 0xa, RZ, 0xfc, !PT ;  /* 0x0000000a10167812 */ /* 0x000fc400078efcff */
[----:B------:R-:W-:Y:S02]  /*09a0*/  LOP3.LUT R23, R16, 0x8, RZ, 0xfc, !PT ;  /* 0x0000000810177812 */ /* 0x000fe400078efcff */
[----:B------:R-:W-:Y:S02]  /*09b0*/  IABS R7, R18 ;  /* 0x0000001200077213 */ /* 0x000fe40000000000 */
[----:B------:R-:W-:Y:S02]  /*09c0*/  IABS R13, R20 ;  /* 0x00000014000d7213 */ /* 0x000fe40000000000 */
[----:B------:R-:W-:Y:S01]  /*09d0*/  IABS R15, R22 ;  /* 0x00000016000f7213 */ /* 0x000fe20000000000 */
[----:B------:R-:W-:Y:S01]  /*09e0*/  IMAD.HI.U32 R3, R2, R7, RZ ;  /* 0x0000000702037227 */ /* 0x000fe200078e00ff */
[----:B------:R-:W-:Y:S02]  /*09f0*/  IABS R17, R23 ;  /* 0x0000001700117213 */ /* 0x000fe40000000000 */
[----:B------:R-:W-:Y:S01]  /*0a00*/  SHF.R.S32.HI R0, RZ, 0x1f, R55 ;  /* 0x0000001fff007819 */ /* 0x000fe20000011437 */
[----:B------:R-:W-:Y:S01]  /*0a10*/  @!P0 IMAD.IADD R11, R11, 0x1, -R10 ;  /* 0x000000010b0b8824 */ /* 0x000fe200078e0a0a */
[----:B------:R-:W-:Y:S01]  /*0a20*/  LOP3.LUT R24, R16, 0x6, RZ, 0xfc, !PT ;  /* 0x0000000610187812 */ /* 0x000fe200078efcff */
[----:B------:R-:W-:Y:S01]  /*0a30*/  IMAD.HI.U32 R4, R2, R13, RZ ;  /* 0x0000000d02047227 */ /* 0x000fe200078e00ff */
[----:B------:R-:W-:-:S02]  /*0a40*/  LEA.HI R55, R0, R55, RZ, 0x7 ;  /* 0x0000003700377211 */ /* 0x000fc400078f38ff */
[----:B------:R-:W-:Y:S01]  /*0a50*/  ISETP.GT.U32.AND P0, PT, R10, R11, PT ;  /* 0x0000000b0a00720c */ /* 0x000fe20003f04070 */
[----:B------:R-:W-:Y:S01]  /*0a60*/  IMAD.HI.U32 R5, R2, R15, RZ ;  /* 0x0000000f02057227 */ /* 0x000fe200078e00ff */
[C---:B------:R-:W-:Y:S02]  /*0a70*/  LOP3.LUT R25, R16.reuse, 0x4, RZ, 0xfc, !PT ;  /* 0x0000000410197812 */ /* 0x040fe400078efcff */
[----:B------:R-:W-:Y:S01]  /*0a80*/  LOP3.LUT R26, R16, 0x2, RZ, 0xfc, !PT ;  /* 0x00000002101a7812 */ /* 0x000fe200078efcff */
[----:B------:R-:W-:Y:S01]  /*0a90*/  IMAD.HI.U32 R6, R2, R17, RZ ;  /* 0x0000001102067227 */ /* 0x000fe200078e00ff */
[----:B------:R-:W-:Y:S02]  /*0aa0*/  IABS R21, R16 ;  /* 0x0000001000157213 */ /* 0x000fe40000000000 */
[----:B------:R-:W-:Y:S01]  /*0ab0*/  IABS R19, R26 ;  /* 0x0000001a00137213 */ /* 0x000fe20000000000 */
[----:B------:R-:W-:Y:S01]  /*0ac0*/  IMAD.MOV R3, RZ, RZ, -R3 ;  /* 0x000000ffff037224 */ /* 0x000fe200078e0a03 */
[----:B------:R-:W-:Y:S01]  /*0ad0*/  SHF.R.S32.HI R55, RZ, 0x7, R55 ;  /* 0x00000007ff377819 */ /* 0x000fe20000011437 */
[----:B------:R-:W-:-:S02]  /*0ae0*/  IMAD.MOV R4, RZ, RZ, -R4 ;  /* 0x000000ffff047224 */ /* 0x000fc400078e0a04 */
[----:B------:R-:W-:Y:S02]  /*0af0*/  IMAD.MOV R5, RZ, RZ, -R5 ;  /* 0x000000ffff057224 */ /* 0x000fe400078e0a05 */
[----:B------:R-:W-:Y:S02]  /*0b00*/  IMAD.MOV R6, RZ, RZ, -R6 ;  /* 0x000000ffff067224 */ /* 0x000fe400078e0a06 */
[C---:B------:R-:W-:Y:S02]  /*0b10*/  IMAD R0, R14.reuse, R3, R7 ;  /* 0x000000030e007224 */ /* 0x040fe400078e0207 */
[C---:B------:R-:W-:Y:S02]  /*0b20*/  IMAD R3, R14.reuse, R4, R13 ;  /* 0x000000040e037224 */ /* 0x040fe400078e020d */
[C---:B------:R-:W-:Y:S01]  /*0b30*/  IMAD R5, R14.reuse, R5, R15 ;  /* 0x000000050e057224 */ /* 0x040fe200078e020f */
[----:B------:R-:W-:Y:S01]  /*0b40*/  IABS R15, R24 ;  /* 0x00000018000f7213 */ /* 0x000fe20000000000 */
[C---:B------:R-:W-:Y:S01]  /*0b50*/  IMAD R6, R14.reuse, R6, R17 ;  /* 0x000000060e067224 */ /* 0x040fe200078e0211 */
[----:B------:R-:W-:Y:S01]  /*0b60*/  IABS R17, R25 ;  /* 0x0000001900117213 */ /* 0x000fe20000000000 */
[----:B------:R-:W-:Y:S01]  /*0b70*/  @!P0 IMAD.IADD R11, R11, 0x1, -R10 ;  /* 0x000000010b0b8824 */ /* 0x000fe200078e0a0a */
[----:B------:R-:W-:Y:S01]  /*0b80*/  ISETP.GT.U32.AND P2, PT, R14, R0, PT ;  /* 0x000000000e00720c */ /* 0x000fe20003f44070 */
[----:B------:R-:W-:Y:S01]  /*0b90*/  IMAD.HI.U32 R4, R2, R15, RZ ;  /* 0x0000000f02047227 */ /* 0x000fe200078e00ff */
[----:B------:R-:W-:-:S02]  /*0ba0*/  ISETP.NE.AND P0, PT, R8, RZ, PT ;  /* 0x000000ff0800720c */ /* 0x000fc40003f05270 */
[C---:B------:R-:W-:Y:S01]  /*0bb0*/  ISETP.GT.U32.AND P3, PT, R14.reuse, R3, PT ;  /* 0x000000030e00720c */ /* 0x040fe20003f64070 */
[----:B------:R-:W-:Y:S01]  /*0bc0*/  IMAD.MOV.U32 R13, RZ, RZ, R11 ;  /* 0x000000ffff0d7224 */ /* 0x000fe200078e000b */
[----:B------:R-:W-:Y:S01]  /*0bd0*/  ISETP.GT.U32.AND P4, PT, R14, R6, PT ;  /* 0x000000060e00720c */ /* 0x000fe20003f84070 */
[----:B------:R-:W-:-:S04]  /*0be0*/  IMAD.HI.U32 R7, R2, R17, RZ ;  /* 0x0000001102077227 */ /* 0x000fc800078e00ff */
[----:B------:R-:W-:-:S04]  /*0bf0*/  IMAD.HI.U32 R10, R2, R19, RZ ;  /* 0x00000013020a7227 */ /* 0x000fc800078e00ff */
[----:B------:R-:W-:Y:S01]  /*0c00*/  @!P1 IMAD.MOV R13, RZ, RZ, -R13 ;  /* 0x000000ffff0d9224 */ /* 0x000fe200078e0a0d */
[----:B------:R-:W-:Y:S01]  /*0c10*/  ISETP.GT.U32.AND P1, PT, R14, R5, PT ;  /* 0x000000050e00720c */ /* 0x000fe20003f24070 */
[----:B------:R-:W-:Y:S01]  /*0c20*/  IMAD.HI.U32 R2, R2, R21, RZ ;  /* 0x0000001502027227 */ /* 0x000fe200078e00ff */
[----:B------:R-:W-:Y:S02]  /*0c30*/  @!P0 LOP3.LUT R13, RZ, R8, RZ, 0x33, !PT ;  /* 0x00000008ff0d8212 */ /* 0x000fe400078e33ff */
[----:B------:R-:W-:Y:S01]  /*0c40*/  LOP3.LUT R8, R104, 0x7, RZ, 0xc0, !PT ;  /* 0x0000000768087812 */ /* 0x000fe200078ec0ff */
[----:B------:R-:W-:Y:S02]  /*0c50*/  IMAD.MOV R4, RZ, RZ, -R4 ;  /* 0x000000ffff047224 */ /* 0x000fe400078e0a04 */
[----:B------:R-:W-:Y:S02]  /*0c60*/  IMAD.MOV R12, RZ, RZ, -R7 ;  /* 0x000000ffff0c7224 */ /* 0x000fe400078e0a07 */
[----:B------:R-:W-:-:S02]  /*0c70*/  IMAD.MOV R11, RZ, RZ, -R10 ;  /* 0x000000ffff0b7224 */ /* 0x000fc400078e0a0a */
[----:B------:R-:W-:Y:S02]  /*0c80*/  IMAD.MOV R2, RZ, RZ, -R2 ;  /* 0x000000ffff027224 */ /* 0x000fe400078e0a02 */
[C---:B------:R-:W-:Y:S01]  /*0c90*/  IMAD R7, R14.reuse, R4, R15 ;  /* 0x000000040e077224 */ /* 0x040fe200078e020f */
[----:B------:R-:W-:Y:S01]  /*0ca0*/  SHF.R.U32.HI R4, RZ, 0x2, R104 ;  /* 0x00000002ff047819 */ /* 0x000fe20000011668 */
[C---:B------:R-:W-:Y:S02]  /*0cb0*/  IMAD R10, R14.reuse, R12, R17 ;  /* 0x0000000c0e0a7224 */ /* 0x040fe400078e0211 */
[C---:B------:R-:W-:Y:S01]  /*0cc0*/  IMAD R11, R14.reuse, R11, R19 ;  /* 0x0000000b0e0b7224 */ /* 0x040fe200078e0213 */
[----:B------:R-:W-:Y:S01]  /*0cd0*/  ISETP.GT.U32.AND P5, PT, R14, R7, PT ;  /* 0x000000070e00720c */ /* 0x000fe20003fa4070 */
[--C-:B------:R-:W-:Y:S01]  /*0ce0*/  @!P2 IMAD.IADD R0, R0, 0x1, -R14.reuse ;  /* 0x000000010000a824 */ /* 0x100fe200078e0a0e */
[C---:B------:R-:W-:Y:S01]  /*0cf0*/  ISETP.GT.U32.AND P0, PT, R14.reuse, R10, PT ;  /* 0x0000000a0e00720c */ /* 0x040fe20003f04070 */
[C---:B------:R-:W-:Y:S01]  /*0d00*/  IMAD R12, R14.reuse, R2, R21 ;  /* 0x000000020e0c7224 */ /* 0x040fe200078e0215 */
[C---:B------:R-:W-:Y:S01]  /*0d10*/  ISETP.GT.U32.AND P2, PT, R14.reuse, R11, PT ;  /* 0x0000000b0e00720c */ /* 0x040fe20003f44070 */
[--C-:B------:R-:W-:Y:S01]  /*0d20*/  @!P3 IMAD.IADD R3, R3, 0x1, -R14.reuse ;  /* 0x000000010303b824 */ /* 0x100fe200078e0a0e */
[C---:B------:R-:W-:Y:S01]  /*0d30*/  ISETP.GT.U32.AND P6, PT, R14.reuse, R0, PT ;  /* 0x000000000e00720c */ /* 0x040fe20003fc4070 */
[--C-:B------:R-:W-:Y:S01]  /*0d40*/  @!P1 IMAD.IADD R5, R5, 0x1, -R14.reuse ;  /* 0x0000000105059824 */ /* 0x100fe200078e0a0e */
[----:B------:R-:W-:Y:S01]  /*0d50*/  ISETP.GT.U32.AND P3, PT, R14, R12, PT ;  /* 0x0000000c0e00720c */ /* 0x000fe20003f64070 */
[--C-:B------:R-:W-:Y:S01]  /*0d60*/  @!P4 IMAD.IADD R6, R6, 0x1, -R14.reuse ;  /* 0x000000010606c824 */ /* 0x100fe200078e0a0e */
[----:B------:R-:W-:Y:S01]  /*0d70*/  ISETP.GT.U32.AND P1, PT, R14, R3, PT ;  /* 0x000000030e00720c */ /* 0x000fe20003f24070 */
[----:B------:R-:W-:Y:S01]  /*0d80*/  IMAD.SHL.U32 R17, R104, 0x2, RZ ;  /* 0x0000000268117824 */ /* 0x000fe200078e00ff */
[----:B------:R-:W-:Y:S01]  /*0d90*/  ISETP.GE.AND P4, PT, R18, RZ, PT ;  /* 0x000000ff1200720c */ /* 0x000fe20003f86270 */
[--C-:B------:R-:W-:Y:S01]  /*0da0*/  @!P5 IMAD.IADD R7, R7, 0x1, -R14.reuse ;  /* 0x000000010707d824 */ /* 0x100fe200078e0a0e */
[----:B------:R-:W-:Y:S01]  /*0db0*/  LOP3.LUT R2, R104, 0x3, RZ, 0xc0, !PT ;  /* 0x0000000368027812 */ /* 0x000fe200078ec0ff */
[--C-:B------:R-:W-:Y:S01]  /*0dc0*/  @!P0 IMAD.IADD R10, R10, 0x1, -R14.reuse ;  /* 0x000000010a0a8824 */ /* 0x100fe200078e0a0e */
[C---:B------:R-:W-:Y:S01]  /*0dd0*/  ISETP.GT.U32.AND P0, PT, R14.reuse, R5, PT ;  /* 0x000000050e00720c */ /* 0x040fe20003f04070 */
[--C-:B------:R-:W-:Y:S01]  /*0de0*/  @!P2 IMAD.IADD R11, R11, 0x1, -R14.reuse ;  /* 0x000000010b0ba824 */ /* 0x100fe200078e0a0e */
[----:B------:R-:W-:Y:S01]  /*0df0*/  ISETP.GT.U32.AND P2, PT, R14, R7, PT ;  /* 0x000000070e00720c */ /* 0x000fe20003f44070 */
[--C-:B------:R-:W-:Y:S01]  /*0e00*/  @!P6 IMAD.IADD R0, R0, 0x1, -R14.reuse ;  /* 0x000000010000e824 */ /* 0x100fe200078e0a0e */
[----:B------:R-:W-:Y:S01]  /*0e10*/  ISETP.GE.AND P5, PT, R20, RZ, PT ;  /* 0x000000ff1400720c */ /* 0x000fe20003fa6270 */
[--C-:B------:R-:W-:Y:S01]  /*0e20*/  @!P3 IMAD.IADD R12, R12, 0x1, -R14.reuse ;  /* 0x000000010c0cb824 */ /* 0x100fe200078e0a0e */
[C---:B------:R-:W-:Y:S01]  /*0e30*/  ISETP.GT.U32.AND P3, PT, R14.reuse, R10, PT ;  /* 0x0000000a0e00720c */ /* 0x040fe20003f64070 */
[----:B------:R-:W-:Y:S01]  /*0e40*/  @!P1 IMAD.IADD R3, R3, 0x1, -R14 ;  /* 0x0000000103039824 */ /* 0x000fe200078e0a0e */
[C---:B------:R-:W-:Y:S01]  /*0e50*/  ISETP.GT.U32.AND P1, PT, R14.reuse, R6, PT ;  /* 0x000000060e00720c */ /* 0x040fe20003f24070 */
[----:B------:R-:W-:Y:S01]  /*0e60*/  @!P4 IMAD.MOV R0, RZ, RZ, -R0 ;  /* 0x000000ffff00c224 */ /* 0x000fe200078e0a00 */
[----:B------:R-:W-:Y:S01]  /*0e70*/  ISETP.GT.U32.AND P4, PT, R14, R11, PT ;  /* 0x0000000b0e00720c */ /* 0x000fe20003f84070 */
[----:B------:R-:W-:Y:S01]  /*0e80*/  IMAD R15, R2, 0x88, RZ ;  /* 0x00000088020f7824 */ /* 0x000fe200078e02ff */
[----:B------:R-:W-:Y:S01]  /*0e90*/  ISETP.GT.U32.AND P6, PT, R14, R12, PT ;  /* 0x0000000c0e00720c */ /* 0x000fe20003fc4070 */
[----:B------:R-:W-:Y:S01]  /*0ea0*/  IMAD.SHL.U32 R2, R8, 0x10, RZ ;  /* 0x0000001008027824 */ /* 0x000fe200078e00ff */
[----:B------:R-:W-:Y:S01]  /*0eb0*/  LOP3.LUT R19, R101, 0x400, RZ, 0xc0, !PT ;  /* 0x0000040065137812 */ /* 0x000fe200078ec0ff */
[--C-:B------:R-:W-:Y:S01]  /*0ec0*/  @!P0 IMAD.IADD R5, R5, 0x1, -R14.reuse ;  /* 0x0000000105058824 */ /* 0x100fe200078e0a0e */
[----:B------:R-:W-:Y:S01]  /*0ed0*/  ISETP.GE.AND P0, PT, R22, RZ, PT ;  /* 0x000000ff1600720c */ /* 0x000fe20003f06270 */
[--C-:B------:R-:W-:Y:S01]  /*0ee0*/  @!P2 IMAD.IADD R7, R7, 0x1, -R14.reuse ;  /* 0x000000010707a824 */ /* 0x100fe200078e0a0e */
[----:B------:R-:W-:Y:S01]  /*0ef0*/  LOP3.LUT R80, R2, 0x30, R17, 0x78, !PT ;  /* 0x0000003002507812 */ /* 0x000fe200078e7811 */
[----:B------:R-:W-:Y:S01]  /*0f00*/  @!P3 IMAD.IADD R10, R10, 0x1, -R14 ;  /* 0x000000010a0ab824 */ /* 0x000fe200078e0a0e */
[----:B------:R-:W-:Y:S01]  /*0f10*/  LOP3.LUT R2, R15, 0x17, R4, 0x78, !PT ;  /* 0x000000170f027812 */ /* 0x000fe200078e7804 */
[----:B------:R-:W-:Y:S01]  /*0f20*/  IMAD.MOV.U32 R4, RZ, RZ, R3 ;  /* 0x000000ffff047224 */ /* 0x000fe200078e0003 */
[----:B------:R-:W-:Y:S01]  /*0f30*/  ISETP.GE.AND P2, PT, R24, RZ, PT ;  /* 0x000000ff1800720c */ /* 0x000fe20003f46270 */
[--C-:B------:R-:W-:Y:S01]  /*0f40*/  @!P1 IMAD.IADD R6, R6, 0x1, -R14.reuse ;  /* 0x0000000106069824 */ /* 0x100fe200078e0a0e */
[----:B------:R-:W-:Y:S01]  /*0f50*/  ISETP.GE.AND P1, PT, R23, RZ, PT ;  /* 0x000000ff1700720c */ /* 0x000fe20003f26270 */
[----:B------:R-:W-:Y:S01]  /*0f60*/  @!P4 IMAD.IADD R11, R11, 0x1, -R14 ;  /* 0x000000010b0bc824 */ /* 0x000fe200078e0a0e */
[----:B------:R-:W-:Y:S01]  /*0f70*/  ISETP.GE.AND P3, PT, R25, RZ, PT ;  /* 0x000000ff1900720c */ /* 0x000fe20003f66270 */
[----:B------:R-:W-:Y:S01]  /*0f80*/  @!P5 IMAD.MOV R4, RZ, RZ, -R4 ;  /* 0x000000ffff04d224 */ /* 0x000fe200078e0a04 */
[----:B------:R-:W-:Y:S01]  /*0f90*/  ISETP.GE.AND P4, PT, R26, RZ, PT ;  /* 0x000000ff1a00720c */ /* 0x000fe20003f86270 */
[----:B------:R-:W-:Y:S01]  /*0fa0*/  IMAD R19, R8, 0x80, R19 ;  /* 0x0000008008137824 */ /* 0x000fe200078e0213 */
[----:B------:R-:W-:Y:S01]  /*0fb0*/  ISETP.GE.AND P5, PT, R16, RZ, PT ;  /* 0x000000ff1000720c */ /* 0x000fe20003fa6270 */
[----:B------:R-:W-:Y:S01]  /*0fc0*/  @!P6 IMAD.IADD R12, R12, 0x1, -R14 ;  /* 0x000000010c0ce824 */ /* 0x000fe200078e0a0e */
[----:B------:R-:W-:Y:S01]  /*0fd0*/  ISETP.NE.AND P6, PT, R9, RZ, PT ;  /* 0x000000ff0900720c */ /* 0x000fe20003fc5270 */
[----:B------:R-:W-:Y:S01]  /*0fe0*/  IMAD.IADD R80, R19, 0x1, R80 ;  /* 0x0000000113507824 */ /* 0x000fe200078e0250 */
[----:B------:R-:W-:Y:S01]  /*0ff0*/  LOP3.LUT R3, RZ, R9, RZ, 0x33, !PT ;  /* 0x00000009ff037212 */ /* 0x000fe200078e33ff */
[----:B------:R-:W-:Y:S01]  /*1000*/  IMAD R19, R13, UR9, RZ ;  /* 0x000000090d137c24 */ /* 0x000fe2000f8e02ff */
[----:B------:R-:W0:Y:S01]  /*1010*/  LDCU UR9, c[0x0][0x3ac] ;  /* 0x00007580ff0977ac */ /* 0x000e220008000800 */
[----:B------:R-:W-:Y:S01]  /*1020*/  @!P0 IMAD.MOV R5, RZ, RZ, -R5 ;  /* 0x000000ffff058224 */ /* 0x000fe200078e0a05 */
[C---:B------:R-:W-:Y:S01]  /*1030*/  SEL R0, R3.reuse, R0, !P6 ;  /* 0x0000000003007207 */ /* 0x040fe20007000000 */
        /* <DEDUP_REMOVED lines=10> */
[----:B--2---:R-:W-:Y:S01]  /*10e0*/  IMAD R0, R0, UR8, RZ ;  /* 0x0000000800007c24 */ /* 0x004fe2000f8e02ff */
[C---:B------:R-:W-:Y:S01]  /*10f0*/  SEL R11, R3.reuse, R11, !P6 ;  /* 0x0000000b030b7207 */ /* 0x040fe20007000000 */
[----:B------:R-:W-:Y:S01]  /*1100*/  IMAD R4, R4, UR8, RZ ;  /* 0x0000000804047c24 */ /* 0x000fe2000f8e02ff */
[----:B------:R-:W-:Y:S01]  /*1110*/  SEL R3, R3, R12, !P6 ;  /* 0x0000000c03037207 */ /* 0x000fe20007000000 */
[----:B------:R-:W-:Y:S01]  /*1120*/  IMAD R13, R5, UR8, RZ ;  /* 0x00000008050d7c24 */ /* 0x000fe2000f8e02ff */
[----:B------:R-:W-:Y:S01]  /*1130*/  SHF.R.S32.HI R9, RZ, 0x1f, R0 ;  /* 0x0000001fff097819 */ /* 0x000fe20000011400 */
[----:B------:R-:W-:Y:S01]  /*1140*/  IMAD R14, R6, UR8, RZ ;  /* 0x00000008060e7c24 */ /* 0x000fe2000f8e02ff */
[----:B----4-:R-:W-:Y:S01]  /*1150*/  IADD3 R0, P0, PT, R0, UR14, RZ ;  /* 0x0000000e00007c10 */ /* 0x010fe2000ff1e0ff */
[----:B------:R-:W-:Y:S01]  /*1160*/  IMAD R15, R7, UR8, RZ ;  /* 0x00000008070f7c24 */ /* 0x000fe2000f8e02ff */
[----:B------:R-:W-:Y:S01]  /*1170*/  LOP3.LUT R20, R104, 0x7f, RZ, 0xc0, !PT ;  /* 0x0000007f68147812 */ /* 0x000fe200078ec0ff */
[----:B------:R-:W-:Y:S01]  /*1180*/  IMAD R16, R10, UR8, RZ ;  /* 0x000000080a107c24 */ /* 0x000fe2000f8e02ff */
[----:B------:R-:W-:Y:S01]  /*1190*/  IADD3.X R9, PT, PT, R9, UR15, RZ, P0, !PT ;  /* 0x0000000f09097c10 */ /* 0x000fe200087fe4ff */
[----:B------:R-:W-:Y:S01]  /*11a0*/  IMAD R17, R11, UR8, RZ ;  /* 0x000000080b117c24 */ /* 0x000fe2000f8e02ff */
[----:B------:R-:W-:Y:S01]  /*11b0*/  SHF.R.S32.HI R11, RZ, 0x1f, R4 ;  /* 0x0000001fff0b7819 */ /* 0x000fe20000011404 */
[----:B------:R-:W-:Y:S01]  /*11c0*/  IMAD R18, R3, UR8, RZ ;  /* 0x0000000803127c24 */ /* 0x000fe2000f8e02ff */
[----:B------:R-:W-:Y:S01]  /*11d0*/  IADD3 R3, P6, PT, R4, UR14, RZ ;  /* 0x0000000e04037c10 */ /* 0x000fe2000ffde0ff */
[----:B0-----:R-:W-:Y:S01]  /*11e0*/  IMAD R20, R20, UR9, RZ ;  /* 0x0000000914147c24 */ /* 0x001fe2000f8e02ff */
[C---:B------:R-:W-:Y:S01]  /*11f0*/  LOP3.LUT R21, R47.reuse, 0x70, RZ, 0xfc, !PT ;  /* 0x000000702f157812 */ /* 0x040fe200078efcff */
[----:B------:R-:W-:Y:S01]  /*1200*/  USHF.L.U32 UR8, UR9, 0x7, URZ ;  /* 0x0000000709087899 */ /* 0x000fe200080006ff */
[----:B------:R-:W-:-:S02]  /*1210*/  LOP3.LUT R22, R47, 0x68, RZ, 0xfc, !PT ;  /* 0x000000682f167812 */ /* 0x000fc400078efcff */
[----:B------:R-:W-:Y:S01]  /*1220*/  LOP3.LUT R23, R47, 0x60, RZ, 0xfc, !PT ;  /* 0x000000602f177812 */ /* 0x000fe200078efcff */
[-C--:B------:R-:W-:Y:S01]  /*1230*/  IMAD R21, R21, R124.reuse, RZ ;  /* 0x0000007c15157224 */ /* 0x080fe200078e02ff */
[C---:B------:R-:W-:Y:S01]  /*1240*/  LOP3.LUT R24, R47.reuse, 0x50, RZ, 0xfc, !PT ;  /* 0x000000502f187812 */ /* 0x040fe200078efcff */
[-C--:B------:R-:W-:Y:S01]  /*1250*/  IMAD R22, R22, R124.reuse, RZ ;  /* 0x0000007c16167224 */ /* 0x080fe200078e02ff */
[----:B------:R-:W-:Y:S01]  /*1260*/  LOP3.LUT R25, R47, 0x48, RZ, 0xfc, !PT ;  /* 0x000000482f197812 */ /* 0x000fe200078efcff */
[-C--:B------:R-:W-:Y:S01]  /*1270*/  IMAD R23, R23, R124.reuse, RZ ;  /* 0x0000007c17177224 */ /* 0x080fe200078e02ff */
[----:B------:R-:W-:Y:S01]  /*1280*/  LOP3.LUT R26, R47, 0x40, RZ, 0xfc, !PT ;  /* 0x000000402f1a7812 */ /* 0x000fe200078efcff */
[-C--:B------:R-:W-:Y:S01]  /*1290*/  IMAD R24, R24, R124.reuse, RZ ;  /* 0x0000007c18187224 */ /* 0x080fe200078e02ff */
[----:B------:R-:W-:Y:S01]  /*12a0*/  IADD3 R4, P5, PT, R13, UR14, RZ ;  /* 0x0000000e0d047c10 */ /* 0x000fe2000ffbe0ff */
[-C--:B------:R-:W-:Y:S01]  /*12b0*/  IMAD R25, R25, R124.reuse, RZ ;  /* 0x0000007c19197224 */ /* 0x080fe200078e02ff */
[----:B------:R-:W-:Y:S01]  /*12c0*/  IADD3 R5, P4, PT, R14, UR14, RZ ;  /* 0x0000000e0e057c10 */ /* 0x000fe2000ff9e0ff */
[-C--:B------:R-:W-:Y:S01]  /*12d0*/  IMAD R26, R26, R124.reuse, RZ ;  /* 0x0000007c1a1a7224 */ /* 0x080fe200078e02ff */
[----:B------:R-:W-:Y:S01]  /*12e0*/  IADD3 R6, P3, PT, R15, UR14, RZ ;  /* 0x0000000e0f067c10 */ /* 0x000fe2000ff7e0ff */
[----:B------:R-:W-:Y:S01]  /*12f0*/  IMAD R47, R47, R124, RZ ;  /* 0x0000007c2f2f7224 */ /* 0x000fe200078e02ff */
[----:B------:R-:W-:Y:S01]  /*1300*/  IADD3 R7, P2, PT, R16, UR14, RZ ;  /* 0x0000000e10077c10 */ /* 0x000fe2000ff5e0ff */
[----:B------:R-:W-:Y:S01]  /*1310*/  IMAD.SHL.U32 R124, R124, 0x80, RZ ;  /* 0x000000807c7c7824 */ /* 0x000fe200078e00ff */
[----:B------:R-:W-:-:S02]  /*1320*/  IADD3 R8, P1, PT, R17, UR14, RZ ;  /* 0x0000000e11087c10 */ /* 0x000fc4000ff3e0ff */
[----:B------:R-:W-:Y:S02]  /*1330*/  IADD3 R10, P0, PT, R18, UR14, RZ ;  /* 0x0000000e120a7c10 */ /* 0x000fe4000ff1e0ff */
[----:B------:R-:W-:Y:S02]  /*1340*/  IADD3.X R11, PT, PT, R11, UR15, RZ, P6, !PT ;  /* 0x0000000f0b0b7c10 */ /* 0x000fe4000b7fe4ff */
[----:B------:R-:W-:Y:S02]  /*1350*/  IADD3 R12, P6, PT, R19, UR12, RZ ;  /* 0x0000000c130c7c10 */ /* 0x000fe4000ffde0ff */
[----:B------:R-:W-:Y:S02]  /*1360*/  SHF.R.S32.HI R13, RZ, 0x1f, R13 ;  /* 0x0000001fff0d7819 */ /* 0x000fe4000001140d */
[----:B------:R-:W-:Y:S02]  /*1370*/  SHF.R.S32.HI R14, RZ, 0x1f, R14 ;  /* 0x0000001fff0e7819 */ /* 0x000fe4000001140e */
[----:B------:R-:W-:-:S02]  /*1380*/  SHF.R.S32.HI R15, RZ, 0x1f, R15 ;  /* 0x0000001fff0f7819 */ /* 0x000fc4000001140f */
[----:B------:R-:W-:Y:S02]  /*1390*/  SHF.R.S32.HI R16, RZ, 0x1f, R16 ;  /* 0x0000001fff107819 */ /* 0x000fe40000011410 */
[----:B------:R-:W-:Y:S02]  /*13a0*/  SHF.R.S32.HI R17, RZ, 0x1f, R17 ;  /* 0x0000001fff117819 */ /* 0x000fe40000011411 */
[----:B------:R-:W-:Y:S02]  /*13b0*/  SHF.R.S32.HI R18, RZ, 0x1f, R18 ;  /* 0x0000001fff127819 */ /* 0x000fe40000011412 */
[----:B------:R-:W-:Y:S02]  /*13c0*/  IADD3.X R13, PT, PT, R13, UR15, RZ, P5, !PT ;  /* 0x0000000f0d0d7c10 */ /* 0x000fe4000affe4ff */
[----:B------:R-:W-:Y:S02]  /*13d0*/  IADD3.X R14, PT, PT, R14, UR15, RZ, P4, !PT ;  /* 0x0000000f0e0e7c10 */ /* 0x000fe4000a7fe4ff */
[----:B------:R-:W-:-:S02]  /*13e0*/  IADD3.X R15, PT, PT, R15, UR15, RZ, P3, !PT ;  /* 0x0000000f0f0f7c10 */ /* 0x000fc40009ffe4ff */
[----:B------:R-:W-:Y:S02]  /*13f0*/  IADD3.X R16, PT, PT, R16, UR15, RZ, P2, !PT ;  /* 0x0000000f10107c10 */ /* 0x000fe400097fe4ff */
[----:B------:R-:W-:Y:S02]  /*1400*/  IADD3.X R17, PT, PT, R17, UR15, RZ, P1, !PT ;  /* 0x0000000f11117c10 */ /* 0x000fe40008ffe4ff */
[----:B------:R-:W-:Y:S02]  /*1410*/  IADD3.X R18, PT, PT, R18, UR15, RZ, P0, !PT ;  /* 0x0000000f12127c10 */ /* 0x000fe400087fe4ff */
[----:B------:R-:W-:Y:S02]  /*1420*/  LEA.HI.X.SX32 R19, R19, UR13, 0x1, P6 ;  /* 0x0000000d13137c11 */ /* 0x000fe4000b0f0eff */
[----:B------:R-:W-:Y:S02]  /*1430*/  SHF.R.S32.HI R102, RZ, 0x1f, R20 ;  /* 0x0000001fff667819 */ /* 0x000fe40000011414 */
[----:B------:R-:W-:-:S02]  /*1440*/  LOP3.LUT R81, R2, 0x8, RZ, 0x3c, !PT ;  /* 0x0000000802517812 */ /* 0x000fc400078e3cff */
[----:B------:R-:W-:-:S07]  /*1450*/  LOP3.LUT R90, R80, 0x40, RZ, 0x3c, !PT ;  /* 0x00000040505a7812 */ /* 0x000fce00078e3cff */
.L_x_1:
[----:B------:R-:W-:Y:S02]  /*1460*/  LEA.HI R28, R104, 0x18, RZ, 0x1b ;  /* 0x00000018681c7811 */ /* 0x000fe400078fd8ff */
[----:B------:R-:W-:Y:S02]  /*1470*/  IADD3 R36, P0, PT, R52, R12, RZ ;  /* 0x0000000c34247210 */ /* 0x000fe40007f1e0ff */
[----:B------:R-:W-:Y:S02]  /*1480*/  ISETP.GE.AND P1, PT, R28, UR5, PT ;  /* 0x000000051c007c0c */ /* 0x000fe4000bf26270 */
[----:B------:R-:W-:Y:S02]  /*1490*/  LEA.HI R28, R104, 0x38, RZ, 0x1b ;  /* 0x00000038681c7811 */ /* 0x000fe400078fd8ff */
[----:B------:R-:W-:Y:S02]  /*14a0*/  PRMT R62, RZ, 0x7610, R62 ;  /* 0x00007610ff3e7816 */ /* 0x000fe4000000003e */
[----:B------:R-:W-:-:S02]  /*14b0*/  ISETP.GE.AND P3, PT, R28, UR5, PT ;  /* 0x000000051c007c0c */ /* 0x000fc4000bf66270 */
[----:B------:R-:W-:Y:S02]  /*14c0*/  LEA.HI R28, R104, 0x58, RZ, 0x1b ;  /* 0x00000058681c7811 */ /* 0x000fe400078fd8ff */
[----:B------:R-:W-:Y:S02]  /*14d0*/  LEA.HI.X.SX32 R37, R52, R19, 0x1, P0 ;  /* 0x0000001334257211 */ /* 0x000fe400000f0eff */
[----:B------:R-:W-:Y:S02]  /*14e0*/  LEA.HI R29, R104, 0x78, RZ, 0x1b ;  /* 0x00000078681d7811 */ /* 0x000fe400078fd8ff */
[----:B------:R-:W-:Y:S01]  /*14f0*/  ISETP.GE.AND P4, PT, R28, UR5, PT ;  /* 0x000000051c007c0c */ /* 0x000fe2000bf86270 */
[----:B------:R0:W2:Y:S01]  /*1500*/  @!P1 LDG.E.U8 R62, desc[UR6][R36.64] ;  /* 0x00000006243e9981 */ /* 0x0000a2000c1e1100 */
[----:B------:R-:W-:Y:S02]  /*1510*/  IADD3 R28, P2, PT, R51, R12, RZ ;  /* 0x0000000c331c7210 */ /* 0x000fe40007f5e0ff */
[----:B------:R-:W-:-:S02]  /*1520*/  SHF.R.U32.HI R40, RZ, 0x5, R104 ;  /* 0x00000005ff287819 */ /* 0x000fc40000011668 */
[----:B------:R-:W-:Y:S02]  /*1530*/  ISETP.GE.AND P0, PT, R29, UR5, PT ;  /* 0x000000051d007c0c */ /* 0x000fe4000bf06270 */
[----:B------:R-:W-:Y:S02]  /*1540*/  PRMT R68, RZ, 0x7610, R68 ;  /* 0x00007610ff447816 */ /* 0x000fe40000000044 */
[----:B------:R-:W-:Y:S02]  /*1550*/  IADD3 R30, P1, PT, R50, R12, RZ ;  /* 0x0000000c321e7210 */ /* 0x000fe40007f3e0ff */
[-C--:B------:R-:W-:Y:S02]  /*1560*/  LEA.HI.X.SX32 R29, R51, R19.reuse, 0x1, P2 ;  /* 0x00000013331d7211 */ /* 0x080fe400010f0eff */
[----:B------:R-:W-:Y:S02]  /*1570*/  SGXT.U32 R40, R40, 0x3 ;  /* 0x000000032828781a */ /* 0x000fe40000000000 */
[----:B------:R-:W-:Y:S01]  /*1580*/  PRMT R76, RZ, 0x7610, R76 ;  /* 0x00007610ff4c7816 */ /* 0x000fe2000000004c */
[----:B------:R1:W3:Y:S01]  /*1590*/  @!P3 LDG.E.U8 R68, desc[UR6][R28.64] ;  /* 0x000000061c44b981 */ /* 0x0002e2000c1e1100 */
[----:B------:R-:W-:-:S02]  /*15a0*/  LEA.HI.X.SX32 R31, R50, R19, 0x1, P1 ;  /* 0x00000013321f7211 */ /* 0x000fc400008f0eff */
[C---:B------:R-:W-:Y:S02]  /*15b0*/  LOP3.LUT R38, R40.reuse, 0x8, RZ, 0xfc, !PT ;  /* 0x0000000828267812 */ /* 0x040fe400078efcff */
[C---:B0-----:R-:W-:Y:S01]  /*15c0*/  LOP3.LUT R36, R40.reuse, 0x10, RZ, 0xfc, !PT ;  /* 0x0000001028247812 */ /* 0x041fe200078efcff */
[----:B------:R0:W4:Y:S01]  /*15d0*/  @!P4 LDG.E.U8 R76, desc[UR6][R30.64] ;  /* 0x000000061e4cc981 */ /* 0x000122000c1e1100 */
[----:B------:R-:W-:Y:S02]  /*15e0*/  ISETP.GE.AND P3, PT, R40, UR5, PT ;  /* 0x0000000528007c0c */ /* 0x000fe4000bf66270 */
[----:B------:R-:W-:Y:S02]  /*15f0*/  ISETP.GE.AND P2, PT, R38, UR5, PT ;  /* 0x0000000526007c0c */ /* 0x000fe4000bf46270 */
[----:B------:R-:W-:Y:S02]  /*1600*/  IADD3 R38, P5, PT, R47, R12, RZ ;  /* 0x0000000c2f267210 */ /* 0x000fe40007fbe0ff */
[----:B------:R-:W-:-:S02]  /*1610*/  ISETP.GE.AND P4, PT, R36, UR5, PT ;  /* 0x0000000524007c0c */ /* 0x000fc4000bf86270 */
[----:B------:R-:W-:Y:S02]  /*1620*/  LOP3.LUT R37, R40, 0x20, RZ, 0xfc, !PT ;  /* 0x0000002028257812 */ /* 0x000fe400078efcff */
[----:B------:R-:W-:Y:S02]  /*1630*/  IADD3 R36, P1, PT, R48, R12, RZ ;  /* 0x0000000c30247210 */ /* 0x000fe40007f3e0ff */
[----:B-1----:R-:W-:Y:S02]  /*1640*/  LOP3.LUT R28, R40, 0x28, RZ, 0xfc, !PT ;  /* 0x00000028281c7812 */ /* 0x002fe400078efcff */
[----:B------:R-:W-:Y:S02]  /*1650*/  LEA.HI.X.SX32 R39, R47, R19, 0x1, P5 ;  /* 0x000000132f277211 */ /* 0x000fe400028f0eff */
[----:B------:R-:W-:Y:S02]  /*1660*/  PRMT R42, RZ, 0x7610, R42 ;  /* 0x00007610ff2a7816 */ /* 0x000fe4000000002a */
[----:B------:R-:W-:-:S02]  /*1670*/  ISETP.GE.AND P5, PT, R37, UR5, PT ;  /* 0x0000000525007c0c */ /* 0x000fc4000bfa6270 */
[----:B------:R-:W-:Y:S02]  /*1680*/  LEA.HI.X.SX32 R37, R48, R19, 0x1, P1 ;  /* 0x0000001330257211 */ /* 0x000fe400008f0eff */
[----:B------:R-:W-:Y:S01]  /*1690*/  ISETP.GE.AND P1, PT, R28, UR5, PT ;  /* 0x000000051c007c0c */ /* 0x000fe2000bf26270 */
[----:B------:R-:W5:Y:S01]  /*16a0*/  @!P3 LDG.E.U8 R42, desc[UR6][R38.64] ;  /* 0x00000006262ab981 */ /* 0x000f62000c1e1100 */
[----:B------:R-:W-:Y:S02]  /*16b0*/  PRMT R60, RZ, 0x7610, R60 ;  /* 0x00007610ff3c7816 */ /* 0x000fe4000000003c */
[-C--:B------:R-:W-:Y:S02]  /*16c0*/  IADD3 R28, P6, PT, R46, R12.reuse, RZ ;  /* 0x0000000c2e1c7210 */ /* 0x080fe40007fde0ff */
[----:B0-----:R-:W-:Y:S02]  /*16d0*/  LOP3.LUT R31, R40, 0x30, RZ, 0xfc, !PT ;  /* 0x00000030281f7812 */ /* 0x001fe400078efcff */
[----:B------:R-:W-:Y:S01]  /*16e0*/  IADD3 R30, P3, PT, R45, R12, RZ ;  /* 0x0000000c2d1e7210 */ /* 0x000fe20007f7e0ff */
[----:B------:R0:W2:Y:S01]  /*16f0*/  @!P2 LDG.E.U8 R60, desc[UR6][R36.64] ;  /* 0x00000006243ca981 */ /* 0x0000a2000c1e1100 */
[----:B------:R-:W-:-:S02]  /*1700*/  PRMT R56, RZ, 0x7610, R56 ;  /* 0x00007610ff387816 */ /* 0x000fc40000000038 */
[-C--:B------:R-:W-:Y:S02]  /*1710*/  LEA.HI.X.SX32 R29, R46, R19.reuse, 0x1, P6 ;  /* 0x000000132e1d7211 */ /* 0x080fe400030f0eff */
[----:B------:R-:W-:Y:S02]  /*1720*/  ISETP.GE.AND P2, PT, R31, UR5, PT ;  /* 0x000000051f007c0c */ /* 0x000fe4000bf46270 */
[----:B------:R-:W-:Y:S01]  /*1730*/  PRMT R58, RZ, 0x7610, R58 ;  /* 0x00007610ff3a7816 */ /* 0x000fe2000000003a */
[----:B------:R1:W2:Y:S01]  /*1740*/  @!P4 LDG.E.U8 R56, desc[UR6][R28.64] ;  /* 0x000000061c38c981 */ /* 0x0002a2000c1e1100 */
[----:B------:R-:W-:Y:S02]  /*1750*/  LOP3.LUT R41, R40, 0x40, RZ, 0xfc, !PT ;  /* 0x0000004028297812 */ /* 0x000fe400078efcff */
[----:B------:R-:W-:Y:S02]  /*1760*/  LEA.HI.X.SX32 R31, R45, R19, 0x1, P3 ;  /* 0x000000132d1f7211 */ /* 0x000fe400018f0eff */
[----:B0-----:R-:W-:-:S02]  /*1770*/  IADD3 R36, P6, PT, R44, R12, RZ ;  /* 0x0000000c2c247210 */ /* 0x001fc40007fde0ff */
[----:B------:R-:W-:Y:S01]  /*1780*/  LOP3.LUT R39, R40, 0x48, RZ, 0xfc, !PT ;  /* 0x0000004828277812 */ /* 0x000fe200078efcff */
[----:B------:R0:W3:Y:S01]  /*1790*/  @!P5 LDG.E.U8 R58, desc[UR6][R30.64] ;  /* 0x000000061e3ad981 */ /* 0x0000e2000c1e1100 */
[----:B------:R-:W-:Y:S02]  /*17a0*/  IADD3 R38, P4, PT, R27, R12, RZ ;  /* 0x0000000c1b267210 */ /* 0x000fe40007f9e0ff */
[----:B------:R-:W-:Y:S02]  /*17b0*/  ISETP.GE.AND P3, PT, R41, UR5, PT ;  /* 0x0000000529007c0c */ /* 0x000fe4000bf66270 */
[----:B------:R-:W-:Y:S02]  /*17c0*/  PRMT R64, RZ, 0x7610, R64 ;  /* 0x00007610ff407816 */ /* 0x000fe40000000040 */
[----:B------:R-:W-:Y:S02]  /*17d0*/  LEA.HI.X.SX32 R37, R44, R19, 0x1, P6 ;  /* 0x000000132c257211 */ /* 0x000fe400030f0eff */
[----:B------:R-:W-:-:S02]  /*17e0*/  LOP3.LUT R41, R40, 0x50, RZ, 0xfc, !PT ;  /* 0x0000005028297812 */ /* 0x000fc400078efcff */
[----:B------:R-:W-:Y:S01]  /*17f0*/  ISETP.GE.AND P5, PT, R39, UR5, PT ;  /* 0x0000000527007c0c */ /* 0x000fe2000bfa6270 */
[----:B------:R0:W4:Y:S01]  /*1800*/  @!P1 LDG.E.U8 R64, desc[UR6][R36.64] ;  /* 0x0000000624409981 */ /* 0x000122000c1e1100 */
[----:B------:R-:W-:Y:S02]  /*1810*/  PRMT R66, RZ, 0x7610, R66 ;  /* 0x00007610ff427816 */ /* 0x000fe40000000042 */
[----:B------:R-:W-:Y:S02]  /*1820*/  LEA.HI.X.SX32 R39, R27, R19, 0x1, P4 ;  /* 0x000000131b277211 */ /* 0x000fe400020f0eff */
[----:B------:R-:W-:Y:S02]  /*1830*/  ISETP.GE.AND P4, PT, R41, UR5, PT ;  /* 0x0000000529007c0c */ /* 0x000fe4000bf86270 */
[----:B-1----:R-:W-:Y:S01]  /*1840*/  IADD3 R28, P1, PT, R26, R12, RZ ;  /* 0x0000000c1a1c7210 */ /* 0x002fe20007f3e0ff */
[----:B------:R1:W4:Y:S01]  /*1850*/  @!P2 LDG.E.U8 R66, desc[UR6][R38.64] ;  /* 0x000000062642a981 */ /* 0x000322000c1e1100 */
[----:B0-----:R-:W-:-:S02]  /*1860*/  LOP3.LUT R31, R40, 0x70, RZ, 0xfc, !PT ;  /* 0x00000070281f7812 */ /* 0x001fc400078efcff */
[----:B------:R-:W-:Y:S02]  /*1870*/  IADD3 R30, P2, PT, R24, R12, RZ ;  /* 0x0000000c181e7210 */ /* 0x000fe40007f5e0ff */
[----:B------:R-:W-:Y:S02]  /*1880*/  LEA.HI.X.SX32 R29, R26, R19, 0x1, P1 ;  /* 0x000000131a1d7211 */ /* 0x000fe400008f0eff */
[----:B------:R-:W-:Y:S02]  /*1890*/  LOP3.LUT R41, R40, 0x60, RZ, 0xfc, !PT ;  /* 0x0000006028297812 */ /* 0x000fe400078efcff */
[----:B------:R-:W-:Y:S02]  /*18a0*/  ISETP.GE.AND P1, PT, R31, UR5, PT ;  /* 0x000000051f007c0c */ /* 0x000fe4000bf26270 */
[----:B------:R-:W-:Y:S02]  /*18b0*/  PRMT R70, RZ, 0x7610, R70 ;  /* 0x00007610ff467816 */ /* 0x000fe40000000046 */
[----:B------:R-:W-:-:S02]  /*18c0*/  PRMT R74, RZ, 0x7610, R74 ;  /* 0x00007610ff4a7816 */ /* 0x000fc4000000004a */
[----:B------:R-:W-:Y:S02]  /*18d0*/  LEA.HI.X.SX32 R31, R24, R19, 0x1, P2 ;  /* 0x00000013181f7211 */ /* 0x000fe400010f0eff */
[----:B------:R-:W-:Y:S01]  /*18e0*/  ISETP.GE.AND P2, PT, R41, UR5, PT ;  /* 0x0000000529007c0c */ /* 0x000fe2000bf46270 */
[----:B------:R0:W4:Y:S01]  /*18f0*/  @!P3 LDG.E.U8 R70, desc[UR6][R28.64] ;  /* 0x000000061c46b981 */ /* 0x000122000c1e1100 */
[----:B------:R-:W-:-:S03]  /*1900*/  IADD3 R36, P3, PT, R23, R12, RZ ;  /* 0x0000000c17247210 */ /* 0x000fc60007f7e0ff */
[----:B------:R0:W4:Y:S01]  /*1910*/  @!P4 LDG.E.U8 R74, desc[UR6][R30.64] ;  /* 0x000000061e4ac981 */ /* 0x000122000c1e1100 */
[----:B-1----:R-:W-:Y:S02]  /*1920*/  IADD3 R38, P4, PT, R21, R12, RZ ;  /* 0x0000000c15267210 */ /* 0x002fe40007f9e0ff */
[----:B------:R-:W-:Y:S02]  /*1930*/  LOP3.LUT R40, R40, 0x68, RZ, 0xfc, !PT ;  /* 0x0000006828287812 */ /* 0x000fe400078efcff */
[----:B------:R-:W-:Y:S02]  /*1940*/  PRMT R78, RZ, 0x7610, R78 ;  /* 0x00007610ff4e7816 */ /* 0x000fe4000000004e */
[----:B------:R-:W-:Y:S02]  /*1950*/  PRMT R84, RZ, 0x7610, R84 ;  /* 0x00007610ff547816 */ /* 0x000fe40000000054 */
[-C--:B------:R-:W-:Y:S02]  /*1960*/  LEA.HI.X.SX32 R37, R23, R19.reuse, 0x1, P3 ;  /* 0x0000001317257211 */ /* 0x080fe400018f0eff */
[----:B------:R-:W-:-:S02]  /*1970*/  LEA.HI.X.SX32 R39, R21, R19, 0x1, P4 ;  /* 0x0000001315277211 */ /* 0x000fc400020f0eff */
[----:B------:R-:W-:Y:S01]  /*1980*/  ISETP.GE.AND P3, PT, R40, UR5, PT ;  /* 0x0000000528007c0c */ /* 0x000fe2000bf66270 */
[----:B------:R1:W4:Y:S01]  /*1990*/  @!P2 LDG.E.U8 R78, desc[UR6][R36.64] ;  /* 0x00000006244ea981 */ /* 0x000322000c1e1100 */
[-C--:B0-----:R-:W-:Y:S02]  /*19a0*/  IADD3 R28, P4, PT, R25, R12.reuse, RZ ;  /* 0x0000000c191c7210 */ /* 0x081fe40007f9e0ff */
[-C--:B------:R-:W-:Y:S01]  /*19b0*/  IADD3 R30, P2, PT, R22, R12.reuse, RZ ;  /* 0x0000000c161e7210 */ /* 0x080fe20007f5e0ff */
[----:B------:R-:W4:Y:S01]  /*19c0*/  @!P1 LDG.E.U8 R84, desc[UR6][R38.64] ;  /* 0x0000000626549981 */ /* 0x000f22000c1e1100 */
[----:B------:R-:W-:Y:S02]  /*19d0*/  IADD3 R40, P1, PT, R49, R12, RZ ;  /* 0x0000000c31287210 */ /* 0x000fe40007f3e0ff */
[----:B------:R-:W-:Y:S02]  /*19e0*/  PRMT R72, RZ, 0x7610, R72 ;  /* 0x00007610ff487816 */ /* 0x000fe40000000048 */
[----:B------:R-:W-:-:S02]  /*19f0*/  PRMT R82, RZ, 0x7610, R82 ;  /* 0x00007610ff527816 */ /* 0x000fc40000000052 */
[----:B------:R-:W-:Y:S02]  /*1a00*/  PRMT R86, RZ, 0x7610, R86 ;  /* 0x00007610ff567816 */ /* 0x000fe40000000056 */
[-C--:B------:R-:W-:Y:S02]  /*1a10*/  LEA.HI.X.SX32 R29, R25, R19.reuse, 0x1, P4 ;  /* 0x00000013191d7211 */ /* 0x080fe400020f0eff */
[-C--:B------:R-:W-:Y:S02]  /*1a20*/  LEA.HI.X.SX32 R31, R22, R19.reuse, 0x1, P2 ;  /* 0x00000013161f7211 */ /* 0x080fe400010f0eff */
[----:B------:R-:W-:Y:S01]  /*1a30*/  LEA.HI.X.SX32 R41, R49, R19, 0x1, P1 ;  /* 0x0000001331297211 */ /* 0x000fe200008f0eff */
[----:B------:R-:W4:Y:S04]  /*1a40*/  @!P5 LDG.E.U8 R72, desc[UR6][R28.64] ;  /* 0x000000061c48d981 */ /* 0x000f28000c1e1100 */
[----:B------:R0:W4:Y:S04]  /*1a50*/  @!P3 LDG.E.U8 R82, desc[UR6][R30.64] ;  /* 0x000000061e52b981 */ /* 0x000128000c1e1100 */
[----:B------:R0:W4:Y:S01]  /*1a60*/  @!P0 LDG.E.U8 R86, desc[UR6][R40.64] ;  /* 0x0000000628568981 */ /* 0x000122000c1e1100 */
[----:B------:R-:W-:Y:S01]  /*1a70*/  BAR.SYNC.DEFER_BLOCKING 0x0 ;  /* 0x0000000000007b1d */ /* 0x000fe20000010000 */
[----:B-1----:R-:W-:-:S04]  /*1a80*/  LOP3.LUT R36, R104, 0x7f, RZ, 0xc0, !PT ;  /* 0x0000007f68247812 */ /* 0x002fc800078ec0ff */
[----:B------:R-:W-:Y:S02]  /*1a90*/  ISETP.GE.AND P0, PT, R36, UR5, PT ;  /* 0x0000000524007c0c */ /* 0x000fe4000bf06270 */
[----:B0-----:R-:W-:Y:S02]  /*1aa0*/  PRMT R30, RZ, 0x7610, R30 ;  /* 0x00007610ff1e7816 */ /* 0x001fe4000000001e */
[----:B------:R-:W-:Y:S02]  /*1ab0*/  PRMT R40, RZ, 0x7610, R40 ;  /* 0x00007610ff287816 */ /* 0x000fe40000000028 */
[----:B------:R-:W-:Y:S02]  /*1ac0*/  PRMT R41, RZ, 0x7610, R41 ;  /* 0x00007610ff297816 */ /* 0x000fe40000000029 */
[----:B------:R-:W-:Y:S02]  /*1ad0*/  PRMT R31, RZ, 0x7610, R31 ;  /* 0x00007610ff1f7816 */ /* 0x000fe4000000001f */
[----:B------:R-:W-:-:S02]  /*1ae0*/  PRMT R29, RZ, 0x7610, R29 ;  /* 0x00007610ff1d7816 */ /* 0x000fc4000000001d */
[----:B------:R-:W-:Y:S02]  /*1af0*/  PRMT R120, RZ, 0x7610, R120 ;  /* 0x00007610ff787816 */ /* 0x000fe40000000078 */
[----:B------:R-:W-:Y:S02]  /*1b00*/  PRMT R28, RZ, 0x7610, R28 ;  /* 0x00007610ff1c7816 */ /* 0x000fe4000000001c */
[----:B------:R-:W-:Y:S01]  /*1b10*/  PRMT R121, RZ, 0x7610, R121 ;  /* 0x00007610ff797816 */ /* 0x000fe20000000079 */
[----:B-----5:R-:W-:Y:S04]  /*1b20*/  STS.U8 [R53+UR4], R42 ;  /* 0x0000002a35007988 */ /* 0x020fe80008000004 */
[----:B--2---:R0:W-:Y:S04]  /*1b30*/  STS.U8 [R53+UR4+0x200], R56 ;  /* 0x0002003835007988 */ /* 0x0041e80008000004 */
[----:B---3--:R1:W-:Y:S01]  /*1b40*/  STS.U8 [R53+UR4+0x400], R58 ;  /* 0x0004003a35007988 */ /* 0x0083e20008000004 */
[----:B0-----:R-:W-:-:S03]  /*1b50*/  IADD3 R56, P1, PT, R20, R3, RZ ;  /* 0x0000000314387210 */ /* 0x001fc60007f3e0ff */
[----:B----4-:R-:W-:Y:S01]  /*1b60*/  STS.U8 [R53+UR4+0x600], R66 ;  /* 0x0006004235007988 */ /* 0x010fe20008000004 */
[----:B-1----:R-:W-:Y:S01]  /*1b70*/  IADD3 R58, P2, PT, R20, R4, RZ ;  /* 0x00000004143a7210 */ /* 0x002fe20007f5e0ff */
[C---:B------:R-:W-:Y:S02]  /*1b80*/  IMAD.X R57, R102.reuse, 0x1, R11, P1 ;  /* 0x0000000166397824 */ /* 0x040fe400008e060b */
[----:B------:R-:W-:Y:S04]  /*1b90*/  STS.U8 [R53+UR4+0x800], R70 ;  /* 0x0008004635007988 */ /* 0x000fe80008000004 */
        /* <DEDUP_REMOVED lines=10> */
[----:B------:R-:W-:Y:S01]  /*1c40*/  STS.U8 [R103+UR4+0xf00], R86 ;  /* 0x000f005667007988 */ /* 0x000fe20008000004 */
[----:B------:R-:W-:Y:S01]  /*1c50*/  BAR.SYNC.DEFER_BLOCKING 0x0 ;  /* 0x0000000000007b1d */ /* 0x000fe20000010000 */
[----:B------:R-:W-:Y:S01]  /*1c60*/  IMAD.X R59, R102, 0x1, R13, P2 ;  /* 0x00000001663b7824 */ /* 0x000fe200010e060d */
[----:B------:R-:W-:-:S02]  /*1c70*/  IADD3 R36, P1, PT, R20, R5, RZ ;  /* 0x0000000514247210 */ /* 0x000fc40007f3e0ff */
[C---:B------:R-:W-:Y:S02]  /*1c80*/  IADD3 R38, P2, PT, R20.reuse, R8, RZ ;  /* 0x0000000814267210 */ /* 0x040fe40007f5e0ff */
[----:B------:R-:W-:Y:S01]  /*1c90*/  IADD3 R42, P3, PT, R20, R10, RZ ;  /* 0x0000000a142a7210 */ /* 0x000fe20007f7e0ff */
[C---:B------:R-:W-:Y:S02]  /*1ca0*/  IMAD.X R37, R102.reuse, 0x1, R14, P1 ;  /* 0x0000000166257824 */ /* 0x040fe400008e060e */
[C---:B------:R-:W-:Y:S02]  /*1cb0*/  IMAD.X R39, R102.reuse, 0x1, R17, P2 ;  /* 0x0000000166277824 */ /* 0x040fe400010e0611 */
[----:B------:R-:W-:Y:S01]  /*1cc0*/  IMAD.X R43, R102, 0x1, R18, P3 ;  /* 0x00000001662b7824 */ /* 0x000fe200018e0612 */
[----:B------:R0:W2:Y:S04]  /*1cd0*/  @!P0 LDG.E.U8 R30, desc[UR6][R36.64] ;  /* 0x00000006241e8981 */ /* 0x0000a8000c1e1100 */
[----:B------:R1:W3:Y:S04]  /*1ce0*/  @!P0 LDG.E.U8 R40, desc[UR6][R38.64] ;  /* 0x0000000626288981 */ /* 0x0002e8000c1e1100 */
[----:B------:R4:W5:Y:S01]  /*1cf0*/  @!P0 LDG.E.U8 R41, desc[UR6][R42.64] ;  /* 0x000000062a298981 */ /* 0x000962000c1e1100 */
[----:B0-----:R-:W-:-:S03]  /*1d00*/  IADD3 R36, P2, PT, R20, R7, RZ ;  /* 0x0000000714247210 */ /* 0x001fc60007f5e0ff */
[----:B------:R-:W3:Y:S01]  /*1d10*/  @!P0 LDG.E.U8 R31, desc[UR6][R58.64] ;  /* 0x000000063a1f8981 */ /* 0x000ee2000c1e1100 */
[----:B-1----:R-:W-:-:S03]  /*1d20*/  IADD3 R38, P1, PT, R20, R6, RZ ;  /* 0x0000000614267210 */ /* 0x002fc60007f3e0ff */
[----:B------:R0:W3:Y:S01]  /*1d30*/  @!P0 LDG.E.U8 R29, desc[UR6][R56.64] ;  /* 0x00000006381d8981 */ /* 0x0000e2000c1e1100 */
[----:B----4-:R-:W-:Y:S01]  /*1d40*/  IADD3 R42, P3, PT, R20, R0, RZ ;  /* 0x00000000142a7210 */ /* 0x010fe20007f7e0ff */
[C---:B------:R-:W-:Y:S02]  /*1d50*/  IMAD.X R37, R102.reuse, 0x1, R16, P2 ;  /* 0x0000000166257824 */ /* 0x040fe400010e0610 */
[----:B------:R-:W-:Y:S01]  /*1d60*/  LDS.U8 R60, [R81+UR4] ;  /* 0x00000004513c7984 */ /* 0x000fe20008000000 */
[C---:B------:R-:W-:Y:S02]  /*1d70*/  IMAD.X R39, R102.reuse, 0x1, R15, P1 ;  /* 0x0000000166277824 */ /* 0x040fe400008e060f */
[----:B------:R-:W-:Y:S01]  /*1d80*/  IMAD.X R43, R102, 0x1, R9, P3 ;  /* 0x00000001662b7824 */ /* 0x000fe200018e0609 */
[----:B------:R1:W4:Y:S04]  /*1d90*/  @!P0 LDG.E.U8 R120, desc[UR6][R36.64] ;  /* 0x0000000624788981 */ /* 0x000328000c1e1100 */
[----:B------:R-:W4:Y:S04]  /*1da0*/  @!P0 LDG.E.U8 R28, desc[UR6][R38.64] ;  /* 0x00000006261c8981 */ /* 0x000f28000c1e1100 */
[----:B------:R1:W4:Y:S04]  /*1db0*/  @!P0 LDG.E.U8 R121, desc[UR6][R42.64] ;  /* 0x000000062a798981 */ /* 0x000328000c1e1100 */
[----:B0-----:R-:W-:Y:S04]  /*1dc0*/  LDS.U8 R56, [R2+UR4] ;  /* 0x0000000402387984 */ /* 0x001fe80008000000 */
[----:B------:R-:W1:Y:S04]  /*1dd0*/  LDS.U8 R57, [R2+UR4+0x20] ;  /* 0x0000200402397984 */ /* 0x000e680008000000 */
[----:B------:R-:W-:Y:S04]  /*1de0*/  LDS.U8 R58, [R2+UR4+0x200] ;  /* 0x00020004023a7984 */ /* 0x000fe80008000000 */
[----:B------:R-:W0:Y:S04]  /*1df0*/  LDS.U8 R59, [R2+UR4+0x220] ;  /* 0x00022004023b7984 */ /* 0x000e280008000000 */
[----:B------:R-:W0:Y:S04]  /*1e00*/  LDS.U8 R61, [R81+UR4+0x20] ;  /* 0x00002004513d7984 */ /* 0x000e280008000000 */
[----:B------:R-:W-:Y:S04]  /*1e10*/  LDS.U8 R62, [R81+UR4+0x200] ;  /* 0x00020004513e7984 */ /* 0x000fe80008000000 */
[----:B------:R-:W0:Y:S04]  /*1e20*/  LDS.U8 R63, [R81+UR4+0x220] ;  /* 0x00022004513f7984 */ /* 0x000e280008000000 */
[----:B------:R-:W-:Y:S04]  /*1e30*/  LDS.U8 R112, [R2+UR4+0x40] ;  /* 0x0000400402707984 */ /* 0x000fe80008000000 */
[----:B------:R-:W-:Y:S04]  /*1e40*/  LDS.U8 R113, [R2+UR4+0x60] ;  /* 0x0000600402717984 */ /* 0x000fe80008000000 */
[----:B------:R-:W-:Y:S04]  /*1e50*/  LDS.U8 R114, [R2+UR4+0x240] ;  /* 0x0002400402727984 */ /* 0x000fe80008000000 */
[----:B------:R-:W-:Y:S01]  /*1e60*/  LDS.U8 R115, [R2+UR4+0x260] ;  /* 0x0002600402737984 */ /* 0x000fe20008000000 */
[----:B-1----:R-:W-:-:S03]  /*1e70*/  IMAD R36, R57, 0x100, R56 ;  /* 0x0000010039247824 */ /* 0x002fc600078e0238 */
[----:B------:R-:W-:Y:S04]  /*1e80*/  LDS.U8 R42, [R2+UR4+0x400] ;  /* 0x00040004022a7984 */ /* 0x000fe80008000000 */
[----:B------:R-:W-:Y:S01]  /*1e90*/  LDS.U8 R43, [R2+UR4+0x420] ;  /* 0x00042004022b7984 */ /* 0x000fe20008000000 */
[----:B0-----:R-:W-:-:S03]  /*1ea0*/  IMAD R38, R59, 0x100, R58 ;  /* 0x000001003b267824 */ /* 0x001fc600078e023a */
[----:B------:R-:W-:Y:S01]  /*1eb0*/  LDS.U8 R92, [R2+UR4+0x440] ;  /* 0x00044004025c7984 */ /* 0x000fe20008000000 */
[----:B------:R-:W-:-:S03]  /*1ec0*/  IMAD R37, R61, 0x100, R60 ;  /* 0x000001003d257824 */ /* 0x000fc600078e023c */
[----:B------:R-:W-:Y:S04]  /*1ed0*/  LDS.U8 R93, [R2+UR4+0x460] ;  /* 0x00046004025d7984 */ /* 0x000fe80008000000 */
[----:B------:R-:W-:Y:S01]  /*1ee0*/  LDS.U8 R106, [R2+UR4+0x600] ;  /* 0x00060004026a7984 */ /* 0x000fe20008000000 */
[----:B------:R-:W-:-:S03]  /*1ef0*/  IMAD R39, R63, 0x100, R62 ;  /* 0x000001003f277824 */ /* 0x000fc600078e023e */
[----:B------:R-:W-:Y:S04]  /*1f00*/  LDS.U8 R107, [R2+UR4+0x620] ;  /* 0x00062004026b7984 */ /* 0x000fe80008000000 */
        /* <DEDUP_REMOVED lines=45> */
[----:B------:R-:W-:Y:S01]  /*21e0*/  LDS.U8 R63, [R81+UR4+0xe60] ;  /* 0x000e6004513f7984 */ /* 0x000fe20008000000 */
[----:B------:R-:W-:Y:S06]  /*21f0*/  BAR.SYNC.DEFER_BLOCKING 0x0 ;  /* 0x0000000000007b1d */ /* 0x000fec0000010000 */
[----:B-----5:R-:W-:Y:S04]  /*2200*/  STS.U8 [R54+UR4], R41 ;  /* 0x0000002936007988 */ /* 0x020fe80008000004 */
[----:B--2---:R-:W-:Y:S04]  /*2210*/  STS.U8 [R54+UR4+0x400], R30 ;  /* 0x0004001e36007988 */ /* 0x004fe80008000004 */
[----:B---3--:R-:W-:Y:S04]  /*2220*/  STS.U8 [R123+UR4+0x100], R40 ;  /* 0x000100287b007988 */ /* 0x008fe80008000004 */
[----:B------:R-:W-:Y:S04]  /*2230*/  STS.U8 [R123+UR4+0x500], R31 ;  /* 0x0005001f7b007988 */ /* 0x000fe80008000004 */
[----:B----4-:R-:W-:Y:S04]  /*2240*/  STS.U8 [R122+UR4+0x200], R120 ;  /* 0x000200787a007988 */ /* 0x010fe80008000004 */
[----:B------:R-:W-:Y:S04]  /*2250*/  STS.U8 [R122+UR4+0x600], R29 ;  /* 0x0006001d7a007988 */ /* 0x000fe80008000004 */
[----:B------:R-:W-:Y:S04]  /*2260*/  STS.U8 [R105+UR4+0x300], R28 ;  /* 0x0003001c69007988 */ /* 0x000fe80008000004 */
[----:B------:R-:W-:Y:S01]  /*2270*/  STS.U8 [R105+UR4+0x700], R121 ;  /* 0x0007007969007988 */ /* 0x000fe20008000004 */
[----:B------:R-:W-:Y:S06]  /*2280*/  BAR.SYNC.DEFER_BLOCKING 0x0 ;  /* 0x0000000000007b1d */ /* 0x000fec0000010000 */
[----:B------:R-:W0:Y:S01]  /*2290*/  LDSM.16.M88.4 R28, [R80+UR4] ;  /* 0x00000004501c783b */ /* 0x000e220008000200 */
[----:B------:R-:W-:-:S02]  /*22a0*/  F2FP.F16.E4M3.UNPACK_B R36, R36 ;  /* 0x00000024ff24723e */ /* 0x000fc400020006ff */
[----:B------:R-:W-:Y:S02]  /*22b0*/  F2FP.F16.E4M3.UNPACK_B R38, R38 ;  /* 0x00000026ff26723e */ /* 0x000fe400020006ff */
[----:B------:R-:W-:Y:S02]  /*22c0*/  F2FP.F16.E4M3.UNPACK_B R37, R37 ;  /* 0x00000025ff25723e */ /* 0x000fe400020006ff */
[----:B------:R-:W-:Y:S02]  /*22d0*/  F2FP.F16.E4M3.UNPACK_B R39, R39 ;  /* 0x00000027ff27723e */ /* 0x000fe400020006ff */
[----:B0-----:R-:W-:Y:S02]  /*22e0*/  F2FP.F16.E4M3.UNPACK_B R40, R28 ;  /* 0x0000001cff28723e */ /* 0x001fe400020006ff */
[----:B------:R-:W-:-:S07]  /*22f0*/  F2FP.F16.E4M3.UNPACK_B R41, R29 ;  /* 0x0000001dff29723e */ /* 0x000fce00020006ff */
[----:B------:R-:W-:Y:S01]  /*2300*/  HMMA.16816.F32 R32, R36, R40, R32 ;  /* 0x000000282420723c */ /* 0x000fe20000001820 */
[----:B------:R-:W-:Y:S02]  /*2310*/  IMAD R36, R113, 0x100, R112 ;  /* 0x0000010071247824 */ /* 0x000fe400078e0270 */
[----:B------:R-:W-:Y:S02]  /*2320*/  IMAD R38, R115, 0x100, R114 ;  /* 0x0000010073267824 */ /* 0x000fe400078e0272 */
[----:B------:R-:W-:Y:S02]  /*2330*/  IMAD R37, R117, 0x100, R116 ;  /* 0x0000010075257824 */ /* 0x000fe400078e0274 */
[----:B------:R-:W-:Y:S01]  /*2340*/  IMAD R39, R119, 0x100, R118 ;  /* 0x0000010077277824 */ /* 0x000fe200078e0276 */
[----:B------:R-:W-:Y:S02]  /*2350*/  F2FP.F16.E4M3.UNPACK_B R36, R36 ;  /* 0x00000024ff24723e */ /* 0x000fe400020006ff */
[----:B------:R-:W-:-:S02]  /*2360*/  F2FP.F16.E4M3.UNPACK_B R38, R38 ;  /* 0x00000026ff26723e */ /* 0x000fc400020006ff */
[----:B------:R-:W-:Y:S02]  /*2370*/  F2FP.F16.E4M3.UNPACK_B R37, R37 ;  /* 0x00000025ff25723e */ /* 0x000fe400020006ff */
[----:B------:R-:W-:Y:S02]  /*2380*/  F2FP.F16.E4M3.UNPACK_B R39, R39 ;  /* 0x00000027ff27723e */ /* 0x000fe400020006ff */
[----:B------:R-:W-:Y:S02]  /*2390*/  F2FP.F16.E4M3.UNPACK_B R28, R28.H1 ;  /* 0x0000001cff1c723e */ /* 0x000fe400030006ff */
[----:B------:R-:W-:-:S07]  /*23a0*/  F2FP.F16.E4M3.UNPACK_B R29, R29.H1 ;  /* 0x0000001dff1d723e */ /* 0x000fce00030006ff */
[----:B------:R-:W-:Y:S01]  /*23b0*/  HMMA.16816.F32 R32, R36, R28, R32 ;  /* 0x0000001c2420723c */ /* 0x000fe20000001820 */
[----:B------:R-:W-:Y:S02]  /*23c0*/  IMAD R36, R43, 0x100, R42 ;  /* 0x000001002b247824 */ /* 0x000fe400078e022a */
[----:B------:R-:W-:Y:S01]  /*23d0*/  IMAD R38, R107, 0x100, R106 ;  /* 0x000001006b267824 */ /* 0x000fe200078e026a */
[----:B------:R-:W0:Y:S01]  /*23e0*/  LDSM.16.M88.4 R40, [R90+UR4] ;  /* 0x000000045a28783b */ /* 0x000e220008000200 */
[----:B------:R-:W-:Y:S02]  /*23f0*/  IMAD R37, R109, 0x100, R108 ;  /* 0x000001006d257824 */ /* 0x000fe400078e026c */
[----:B------:R-:W-:Y:S01]  /*2400*/  IMAD R39, R111, 0x100, R110 ;  /* 0x000001006f277824 */ /* 0x000fe200078e026e */
[----:B------:R-:W-:Y:S02]  /*2410*/  F2FP.F16.E4M3.UNPACK_B R36, R36 ;  /* 0x00000024ff24723e */ /* 0x000fe400020006ff */
[----:B------:R-:W-:-:S02]  /*2420*/  F2FP.F16.E4M3.UNPACK_B R38, R38 ;  /* 0x00000026ff26723e */ /* 0x000fc400020006ff */
[----:B------:R-:W-:Y:S02]  /*2430*/  F2FP.F16.E4M3.UNPACK_B R37, R37 ;  /* 0x00000025ff25723e */ /* 0x000fe400020006ff */
[----:B------:R-:W-:Y:S02]  /*2440*/  F2FP.F16.E4M3.UNPACK_B R39, R39 ;  /* 0x00000027ff27723e */ /* 0x000fe400020006ff */
[----:B------:R-:W-:Y:S02]  /*2450*/  F2FP.F16.E4M3.UNPACK_B R28, R30 ;  /* 0x0000001eff1c723e */ /* 0x000fe400020006ff */
[----:B------:R-:W-:-:S07]  /*2460*/  F2FP.F16.E4M3.UNPACK_B R29, R31 ;  /* 0x0000001fff1d723e */ /* 0x000fce00020006ff */
[----:B------:R-:W-:Y:S01]  /*2470*/  HMMA.16816.F32 R32, R36, R28, R32 ;  /* 0x0000001c2420723c */ /* 0x000fe20000001820 */
[----:B------:R-:W-:Y:S02]  /*2480*/  IMAD R28, R93, 0x100, R92 ;  /* 0x000001005d1c7824 */ /* 0x000fe400078e025c */
[----:B------:R-:W-:Y:S02]  /*2490*/  IMAD R94, R95, 0x100, R94 ;  /* 0x000001005f5e7824 */ /* 0x000fe400078e025e */
[----:B------:R-:W-:Y:S02]  /*24a0*/  IMAD R29, R97, 0x100, R96 ;  /* 0x00000100611d7824 */ /* 0x000fe400078e0260 */
[----:B------:R-:W-:Y:S01]  /*24b0*/  IMAD R98, R99, 0x100, R98 ;  /* 0x0000010063627824 */ /* 0x000fe200078e0262 */
[----:B------:R-:W-:Y:S02]  /*24c0*/  F2FP.F16.E4M3.UNPACK_B R36, R30.H1 ;  /* 0x0000001eff24723e */ /* 0x000fe400030006ff */
[----:B------:R-:W-:-:S02]  /*24d0*/  F2FP.F16.E4M3.UNPACK_B R37, R31.H1 ;  /* 0x0000001fff25723e */ /* 0x000fc400030006ff */
        /* <DEDUP_REMOVED lines=35> */
[----:B------:R-:W-:Y:S02]  /*2710*/  F2FP.F16.E4M3.UNPACK_B R36, R42 ;  /* 0x0000002aff24723e */ /* 0x000fe400020006ff */
[----:B------:R-:W-:Y:S01]  /*2720*/  F2FP.F16.E4M3.UNPACK_B R37, R43 ;  /* 0x0000002bff25723e */ /* 0x000fe200020006ff */
[----:B------:R-:W-:Y:S01]  /*2730*/  USHF.R.S32.HI UR9, URZ, 0x1f, UR8 ;  /* 0x0000001fff097899 */ /* 0x000fe20008011408 */
[----:B------:R-:W-:Y:S01]  /*2740*/  VIADD R55, R55, 0xffffffff ;  /* 0xffffffff37377836 */ /* 0x000fe20000000000 */
[----:B------:R-:W-:-:S04]  /*2750*/  IADD3 R4, P0, PT, R4, UR8, RZ ;  /* 0x0000000804047c10 */ /* 0x000fc8000ff1e0ff */
[----:B------:R-:W-:Y:S01]  /*2760*/  HMMA.16816.F32 R32, R32, R36, R28 ;  /* 0x000000242020723c */ /* 0x000fe2000000181c */
[----:B------:R-:W-:Y:S01]  /*2770*/  IADD3.X R13, PT, PT, R13, UR9, RZ, P0, !PT ;  /* 0x000000090d0d7c10 */ /* 0x000fe200087fe4ff */
[----:B------:R-:W-:Y:S01]  /*2780*/  IMAD R28, R61, 0x100, R60 ;  /* 0x000001003d1c7824 */ /* 0x000fe200078e023c */
[----:B------:R-:W-:Y:S01]  /*2790*/  ISETP.NE.U32.AND P0, PT, R55, RZ, PT ;  /* 0x000000ff3700720c */ /* 0x000fe20003f05070 */
[----:B------:R-:W-:Y:S02]  /*27a0*/  IMAD R30, R62, 0x100, R59 ;  /* 0x000001003e1e7824 */ /* 0x000fe400078e023b */
[----:B------:R-:W-:Y:S02]  /*27b0*/  IMAD R29, R56, 0x100, R57 ;  /* 0x00000100381d7824 */ /* 0x000fe400078e0239 */
[----:B------:R-:W-:Y:S01]  /*27c0*/  IMAD R31, R63, 0x100, R58 ;  /* 0x000001003f1f7824 */ /* 0x000fe200078e023a */
[----:B------:R-:W-:Y:S02]  /*27d0*/  IADD3 R0, P5, PT, R0, UR8, RZ ;  /* 0x0000000800007c10 */ /* 0x000fe4000ffbe0ff */
[----:B------:R-:W-:-:S02]  /*27e0*/  F2FP.F16.E4M3.UNPACK_B R42, R42.H1 ;  /* 0x0000002aff2a723e */ /* 0x000fc400030006ff */
[----:B------:R-:W-:Y:S02]  /*27f0*/  F2FP.F16.E4M3.UNPACK_B R43, R43.H1 ;  /* 0x0000002bff2b723e */ /* 0x000fe400030006ff */
[----:B------:R-:W-:Y:S02]  /*2800*/  F2FP.F16.E4M3.UNPACK_B R28, R28 ;  /* 0x0000001cff1c723e */ /* 0x000fe400020006ff */
[----:B------:R-:W-:Y:S02]  /*2810*/  F2FP.F16.E4M3.UNPACK_B R30, R30 ;  /* 0x0000001eff1e723e */ /* 0x000fe400020006ff */
[----:B------:R-:W-:Y:S02]  /*2820*/  F2FP.F16.E4M3.UNPACK_B R29, R29 ;  /* 0x0000001dff1d723e */ /* 0x000fe400020006ff */
[----:B------:R-:W-:Y:S02]  /*2830*/  F2FP.F16.E4M3.UNPACK_B R31, R31 ;  /* 0x0000001fff1f723e */ /* 0x000fe400020006ff */
[----:B------:R-:W-:-:S02]  /*2840*/  IADD3 R3, P6, PT, R3, UR8, RZ ;  /* 0x0000000803037c10 */ /* 0x000fc4000ffde0ff */
[----:B------:R-:W-:Y:S02]  /*2850*/  IADD3.X R9, PT, PT, R9, UR9, RZ, P5, !PT ;  /* 0x0000000909097c10 */ /* 0x000fe4000affe4ff */
[----:B------:R-:W-:Y:S02]  /*2860*/  IADD3 R5, P1, PT, R5, UR8, RZ ;  /* 0x0000000805057c10 */ /* 0x000fe4000ff3e0ff */
[----:B------:R-:W-:Y:S02]  /*2870*/  IADD3 R6, P2, PT, R6, UR8, RZ ;  /* 0x0000000806067c10 */ /* 0x000fe4000ff5e0ff */
[----:B------:R-:W-:Y:S02]  /*2880*/  IADD3 R7, P3, PT, R7, UR8, RZ ;  /* 0x0000000807077c10 */ /* 0x000fe4000ff7e0ff */
[----:B------:R-:W-:Y:S02]  /*2890*/  IADD3 R8, P4, PT, R8, UR8, RZ ;  /* 0x0000000808087c10 */ /* 0x000fe4000ff9e0ff */
[----:B------:R-:W-:-:S02]  /*28a0*/  IADD3 R10, P5, PT, R10, UR8, RZ ;  /* 0x000000080a0a7c10 */ /* 0x000fc4000ffbe0ff */
[----:B------:R-:W-:Y:S01]  /*28b0*/  IADD3.X R11, PT, PT, R11, UR9, RZ, P6, !PT ;  /* 0x000000090b0b7c10 */ /* 0x000fe2000b7fe4ff */
[----:B------:R-:W-:Y:S01]  /*28c0*/  HMMA.16816.F32 R32, R28, R42, R32 ;  /* 0x0000002a1c20723c */ /* 0x000fe20000001820 */
[----:B------:R-:W-:Y:S01]  /*28d0*/  IADD3 R12, P6, PT, R124, R12, RZ ;  /* 0x0000000c7c0c7210 */ /* 0x000fe20007fde0ff */
[----:B------:R-:W-:Y:S01]  /*28e0*/  UIADD3 UR5, UPT, UPT, UR5, -0x80, URZ ;  /* 0xffffff8005057890 */ /* 0x000fe2000fffe0ff */
[----:B------:R-:W-:Y:S02]  /*28f0*/  IADD3.X R14, PT, PT, R14, UR9, RZ, P1, !PT ;  /* 0x000000090e0e7c10 */ /* 0x000fe40008ffe4ff */
[----:B------:R-:W-:Y:S02]  /*2900*/  IADD3.X R15, PT, PT, R15, UR9, RZ, P2, !PT ;  /* 0x000000090f0f7c10 */ /* 0x000fe400097fe4ff */
[----:B------:R-:W-:Y:S02]  /*2910*/  IADD3.X R16, PT, PT, R16, UR9, RZ, P3, !PT ;  /* 0x0000000910107c10 */ /* 0x000fe40009ffe4ff */
[----:B------:R-:W-:-:S02]  /*2920*/  IADD3.X R17, PT, PT, R17, UR9, RZ, P4, !PT ;  /* 0x0000000911117c10 */ /* 0x000fc4000a7fe4ff */
[----:B------:R-:W-:Y:S02]  /*2930*/  IADD3.X R18, PT, PT, R18, UR9, RZ, P5, !PT ;  /* 0x0000000912127c10 */ /* 0x000fe4000affe4ff */
[----:B------:R-:W-:Y:S01]  /*2940*/  LEA.HI.X.SX32 R19, R124, R19, 0x1, P6 ;  /* 0x000000137c137211 */ /* 0x000fe200030f0eff */
[----:B------:R-:W-:Y:S06]  /*2950*/  @P0 BRA `(.L_x_1) ;  /* 0xffffffe800c00947 */ /* 0x000fec000383ffff */
.L_x_0:
[----:B------:R-:W0:Y:S01]  /*2960*/  S2R R28, SR_TID.X ;  /* 0x00000000001c7919 */ /* 0x000e220000002100 */
[--C-:B------:R-:W-:Y:S01]  /*2970*/  SHF.R.S32.HI R2, RZ, 0x6, R104.reuse ;  /* 0x00000006ff027819 */ /* 0x100fe20000011468 */
[----:B------:R-:W1:Y:S01]  /*2980*/  LDCU UR5, c[0x0][0x3b4] ;  /* 0x00007680ff0577ac */ /* 0x000e620008000800 */
[----:B------:R-:W-:Y:S02]  /*2990*/  LOP3.LUT R101, R101, 0x60, RZ, 0xc0, !PT ;  /* 0x0000006065657812 */ /* 0x000fe400078ec0ff */
[----:B------:R-:W-:Y:S01]  /*29a0*/  LOP3.LUT R125, R125, 0x180, RZ, 0xc0, !PT ;  /* 0x000001807d7d7812 */ /* 0x000fe200078ec0ff */
[----:B------:R-:W2:Y:S01]  /*29b0*/  LDCU.128 UR8, c[0x0][0x390] ;  /* 0x00007200ff0877ac */ /* 0x000ea20008000c00 */
[----:B------:R-:W-:Y:S02]  /*29c0*/  SGXT R2, R2, 0x1 ;  /* 0x000000010202781a */ /* 0x000fe40000000200 */
[----:B------:R-:W-:Y:S02]  /*29d0*/  LOP3.LUT R101, R101, 0x1c, R104, 0xf8, !PT ;  /* 0x0000001c65657812 */ /* 0x000fe400078ef868 */
[----:B------:R-:W-:-:S02]  /*29e0*/  F2FP.SATFINITE.E4M3.F32.PACK_AB_MERGE_C R32, R33, R32, RZ ;  /* 0x000000202120723e */ /* 0x000fc400048070ff */
[----:B------:R-:W-:Y:S02]  /*29f0*/  LOP3.LUT R101, R101, 0x140, R2, 0x78, !PT ;  /* 0x0000014065657812 */ /* 0x000fe400078e7802 */
[----:B------:R-:W-:Y:S02]  /*2a00*/  F2FP.SATFINITE.E4M3.F32.PACK_AB_MERGE_C R34, R35, R34, RZ ;  /* 0x000000222322723e */ /* 0x000fe400048070ff */
[--C-:B------:R-:W-:Y:S02]  /*2a10*/  SHF.R.U32.HI R3, RZ, 0x5, R104.reuse ;  /* 0x00000005ff037819 */ /* 0x100fe40000011668 */
[--C-:B------:R-:W-:Y:S02]  /*2a20*/  SHF.R.U32.HI R2, RZ, 0x1, R104.reuse ;  /* 0x00000001ff027819 */ /* 0x100fe40000011668 */
[----:B------:R-:W-:Y:S01]  /*2a30*/  SHF.R.U32.HI R9, RZ, 0x5, R104 ;  /* 0x00000005ff097819 */ /* 0x000fe20000011668 */
[----:B------:R-:W-:Y:S01]  /*2a40*/  BAR.SYNC.DEFER_BLOCKING 0x0 ;  /* 0x0000000000007b1d */ /* 0x000fe20000010000 */
[----:B--2---:R-:W-:-:S02]  /*2a50*/  ISETP.GE.AND P0, PT, R91, UR10, PT ;  /* 0x0000000a5b007c0c */ /* 0x004fc4000bf06270 */
[----:B------:R-:W-:Y:S02]  /*2a60*/  SGXT.U32 R9, R9, 0x3 ;  /* 0x000000030909781a */ /* 0x000fe40000000000 */
[----:B0-----:R-:W-:-:S05]  /*2a70*/  LOP3.LUT R0, R28, 0x1f, RZ, 0xc0, !PT ;  /* 0x0000001f1c007812 */ /* 0x001fca00078ec0ff */
[----:B------:R-:W-:Y:S01]  /*2a80*/  IMAD R125, R0, 0x4, R125 ;  /* 0x00000004007d7824 */ /* 0x000fe200078e027d */
[----:B------:R-:W-:-:S04]  /*2a90*/  LOP3.LUT R0, R104, 0x20, RZ, 0xc0, !PT ;  /* 0x0000002068007812 */ /* 0x000fc800078ec0ff */
[----:B------:R-:W-:Y:S02]  /*2aa0*/  LEA.HI R101, R0, R101, RZ, 0x1c ;  /* 0x0000006500657211 */ /* 0x000fe400078fe0ff */
[----:B------:R-:W-:Y:S02]  /*2ab0*/  SGXT.U32 R0, R3, 0x1 ;  /* 0x000000010300781a */ /* 0x000fe40000000000 */
[----:B------:R-:W-:Y:S01]  /*2ac0*/  LOP3.LUT R5, R101, 0x20, RZ, 0x3c, !PT ;  /* 0x0000002065057812 */ /* 0x000fe200078e3cff */
[----:B------:R-:W-:Y:S01]  /*2ad0*/  STS.U16 [R101+UR4], R32 ;  /* 0x0000002065007988 */ /* 0x000fe20008000404 */
[----:B------:R-:W-:Y:S01]  /*2ae0*/  LOP3.LUT R125, R125, 0x60, R2, 0x78, !PT ;  /* 0x000000607d7d7812 */ /* 0x000fe200078e7802 */
[----:B-1----:R-:W-:Y:S02]  /*2af0*/  IMAD R2, R91, UR5, RZ ;  /* 0x000000055b027c24 */ /* 0x002fe4000f8e02ff */
[----:B------:R-:W-:Y:S01]  /*2b00*/  STS.U16 [R5+UR4+0x80], R34 ;  /* 0x0000802205007988 */ /* 0x000fe20008000404 */
[----:B------:R-:W-:Y:S01]  /*2b10*/  IADD3 R125, PT, PT, R125, UR4, R0 ;  /* 0x000000047d7d7c10 */ /* 0x000fe2000fffe000 */
[----:B------:R-:W0:Y:S01]  /*2b20*/  LDCU UR4, c[0x0][0x3b8] ;  /* 0x00007700ff0477ac */ /* 0x000e220008000800 */
[C---:B------:R-:W-:Y:S01]  /*2b30*/  LOP3.LUT R0, R100.reuse, R9, RZ, 0xfc, !PT ;  /* 0x0000000964007212 */ /* 0x040fe200078efcff */
[----:B------:R-:W-:Y:S01]  /*2b40*/  BAR.SYNC.DEFER_BLOCKING 0x0 ;  /* 0x0000000000007b1d */ /* 0x000fe20000010000 */
[----:B------:R-:W-:-:S02]  /*2b50*/  LOP3.LUT R100, R100, 0x8, R9, 0xfe, !PT ;  /* 0x0000000864647812 */ /* 0x000fc400078efe09 */
[----:B------:R-:W-:Y:S02]  /*2b60*/  IADD3 R4, P2, PT, R2, UR8, RZ ;  /* 0x0000000802047c10 */ /* 0x000fe4000ff5e0ff */
[----:B------:R-:W-:Y:S02]  /*2b70*/  ISETP.LT.AND P1, PT, R0, UR11, !P0 ;  /* 0x0000000b00007c0c */ /* 0x000fe4000c721270 */
[----:B------:R-:W-:Y:S01]  /*2b80*/  ISETP.LT.AND P0, PT, R100, UR11, !P0 ;  /* 0x0000000b64007c0c */ /* 0x000fe2000c701270 */
[----:B0-----:R-:W-:Y:S01]  /*2b90*/  IMAD R3, R0, UR4, RZ ;  /* 0x0000000400037c24 */ /* 0x001fe2000f8e02ff */
[----:B------:R-:W-:Y:S01]  /*2ba0*/  LEA.HI.X.SX32 R0, R2, UR9, 0x1, P2 ;  /* 0x0000000902007c11 */ /* 0x000fe200090f0eff */
[----:B------:R-:W-:-:S03]  /*2bb0*/  IMAD R100, R100, UR4, RZ ;  /* 0x0000000464647c24 */ /* 0x000fc6000f8e02ff */
[C---:B------:R-:W-:Y:S01]  /*2bc0*/  IADD3 R2, P2, PT, R3.reuse, R4, RZ ;  /* 0x0000000403027210 */ /* 0x040fe20007f5e0ff */
[----:B------:R-:W0:Y:S03]  /*2bd0*/  LDS.U8 R7, [R125] ;  /* 0x000000007d077984 */ /* 0x000e260000000000 */
[----:B------:R-:W-:-:S05]  /*2be0*/  LEA.HI.X.SX32 R3, R3, R0, 0x1, P2 ;  /* 0x0000000003037211 */ /* 0x000fca00010f0eff */
[----:B0-----:R0:W-:Y:S01]  /*2bf0*/  @P1 STG.E.U8 desc[UR6][R2.64], R7 ;  /* 0x0000000702001986 */ /* 0x0011e2000c101106 */
[----:B------:R-:W-:Y:S05]  /*2c00*/  @!P0 EXIT ;  /* 0x000000000000894d */ /* 0x000fea0003800000 */
[----:B------:R-:W1:Y:S01]  /*2c10*/  LDS.U8 R125, [R125+0x2] ;  /* 0x000002007d7d7984 */ /* 0x000e620000000000 */
[----:B0-----:R-:W-:-:S04]  /*2c20*/  IADD3 R2, P0, PT, R100, R4, RZ ;  /* 0x0000000464027210 */ /* 0x001fc80007f1e0ff */
[----:B------:R-:W-:-:S05]  /*2c30*/  LEA.HI.X.SX32 R3, R100, R0, 0x1, P0 ;  /* 0x0000000064037211 */ /* 0x000fca00000f0eff */
[----:B-1----:R-:W-:Y:S01]  /*2c40*/  STG.E.U8 desc[UR6][R2.64], R125 ;  /* 0x0000007d02007986 */ /* 0x002fe2000c101106 */
[----:B------:R-:W-:Y:S05]  /*2c50*/  EXIT ;  /* 0x000000000000794d */ /* 0x000fea0003800000 */
.L_x_2:
[----:B------:R-:W-:-:S00]  /*2c60*/  BRA `(.L_x_2) ;  /* 0xfffffffc00fc7947 */ /* 0x000fc0000383ffff */
[----:B------:R-:W-:-:S00]  /*2c70*/  NOP ;  /* 0x0000000000007918 */ /* 0x000fc00000000000 */
        /* <DEDUP_REMOVED lines=8> */
.L_x_3:


//--------------------- .nv.shared.matmul_kernel  --------------------------
	.section	.nv.shared.matmul_kernel,"aw",@nobits
	.sectionflags	@""
	.align	16
	.zero		1024


//--------------------- .nv.shared.reserved.0     --------------------------
	.section	.nv.shared.reserved.0,"aw",@nobits
	.weak		__nv_reservedSMEM_offset_0_alias
	.size		__nv_reservedSMEM_offset_0_alias, 0, 64
	.other		__nv_reservedSMEM_offset_0_alias,@"STO_CUDA_RESERVED_SHARED STV_DEFAULT"
__nv_reservedSMEM_offset_0_alias:
	.zero		0
	.zero		64


//--------------------- .nv.constant0.matmul_kernel --------------------------
	.section	.nv.constant0.matmul_kernel,"a",@progbits
	.sectionflags	@""
	.align	4
.nv.constant0.matmul_kernel:
	.zero		976


//--------------------- SYMBOLS --------------------------

	.type		.nv.reservedSmem.offset0,@object
	.size		.nv.reservedSmem.offset0,0x4
	.type		.nv.reservedSmem.cap,@object
	.size		.nv.reservedSmem.cap,0x4
